//
// Generated by NVIDIA NVVM Compiler
//
// Compiler Build ID: CL-36424714
// Cuda compilation tools, release 13.0, V13.0.88
// Based on NVVM 20.0.0
//

.version 9.0
.target sm_100
.address_size 64

	// .globl	_Z14forward_kernelPKdS0_S0_Pdii
// _ZZ14forward_kernelPKdS0_S0_PdiiE3sum has been demoted
// _ZZ23matvec_transpose_kernelPKdS0_PdiiE3sum has been demoted

.visible .entry _Z14forward_kernelPKdS0_S0_Pdii(
	.param .u64 .ptr .align 1 _Z14forward_kernelPKdS0_S0_Pdii_param_0,
	.param .u64 .ptr .align 1 _Z14forward_kernelPKdS0_S0_Pdii_param_1,
	.param .u64 .ptr .align 1 _Z14forward_kernelPKdS0_S0_Pdii_param_2,
	.param .u64 .ptr .align 1 _Z14forward_kernelPKdS0_S0_Pdii_param_3,
	.param .u32 _Z14forward_kernelPKdS0_S0_Pdii_param_4,
	.param .u32 _Z14forward_kernelPKdS0_S0_Pdii_param_5
)
{
	.reg .pred 	%p<16>;
	.reg .b32 	%r<69>;
	.reg .b32 	%f<3>;
	.reg .b64 	%rd<18>;
	.reg .b64 	%fd<115>;
	// demoted variable
	.shared .align 8 .b8 _ZZ14forward_kernelPKdS0_S0_PdiiE3sum[2048];
	ld.param.u64 	%rd3, [_Z14forward_kernelPKdS0_S0_Pdii_param_0];
	ld.param.u64 	%rd4, [_Z14forward_kernelPKdS0_S0_Pdii_param_1];
	ld.param.u64 	%rd5, [_Z14forward_kernelPKdS0_S0_Pdii_param_2];
	ld.param.u64 	%rd6, [_Z14forward_kernelPKdS0_S0_Pdii_param_3];
	ld.param.u32 	%r32, [_Z14forward_kernelPKdS0_S0_Pdii_param_4];
	ld.param.u32 	%r33, [_Z14forward_kernelPKdS0_S0_Pdii_param_5];
	mov.u32 	%r1, %ctaid.x;
	mov.u32 	%r2, %tid.x;
	setp.ge.s32 	%p1, %r1, %r33;
	@%p1 bra 	$L__BB0_22;
	shl.b32 	%r34, %r2, 3;
	mov.u32 	%r35, _ZZ14forward_kernelPKdS0_S0_PdiiE3sum;
	add.s32 	%r3, %r35, %r34;
	mov.b64 	%rd7, 0;
	st.shared.u64 	[%r3], %rd7;
	setp.ge.s32 	%p2, %r2, %r32;
	@%p2 bra 	$L__BB0_5;
	mul.lo.s32 	%r4, %r32, %r1;
	mov.u32 	%r5, %ntid.x;
	cvta.to.global.u64 	%rd1, %rd3;
	cvta.to.global.u64 	%rd2, %rd5;
	mov.f64 	%fd104, 0d0000000000000000;
	mov.u32 	%r61, %r2;
$L__BB0_3:
	add.s32 	%r36, %r61, %r4;
	mul.wide.s32 	%rd8, %r36, 8;
	add.s64 	%rd9, %rd1, %rd8;
	ld.global.nc.f64 	%fd22, [%rd9];
	mul.wide.s32 	%rd10, %r61, 8;
	add.s64 	%rd11, %rd2, %rd10;
	ld.global.nc.f64 	%fd23, [%rd11];
	fma.rn.f64 	%fd104, %fd22, %fd23, %fd104;
	add.s32 	%r61, %r61, %r5;
	setp.lt.s32 	%p3, %r61, %r32;
	@%p3 bra 	$L__BB0_3;
	st.shared.f64 	[%r3], %fd104;
$L__BB0_5:
	bar.sync 	0;
	setp.ne.s32 	%p4, %r2, 0;
	@%p4 bra 	$L__BB0_22;
	cvta.to.global.u64 	%rd12, %rd4;
	mul.wide.u32 	%rd13, %r1, 8;
	add.s64 	%rd14, %rd12, %rd13;
	mov.u32 	%r8, %ntid.x;
	ld.global.nc.f64 	%fd113, [%rd14];
	and.b32  	%r9, %r8, 15;
	setp.lt.u32 	%p5, %r8, 16;
	mov.b32 	%r65, 0;
	@%p5 bra 	$L__BB0_9;
	and.b32  	%r65, %r8, 2032;
	add.s32 	%r62, %r35, 64;
	and.b32  	%r40, %r8, -16;
	neg.s32 	%r63, %r40;
$L__BB0_8:
	.pragma "nounroll";
	ld.shared.f64 	%fd25, [%r62+-64];
	add.f64 	%fd26, %fd113, %fd25;
	ld.shared.f64 	%fd27, [%r62+-56];
	add.f64 	%fd28, %fd26, %fd27;
	ld.shared.f64 	%fd29, [%r62+-48];
	add.f64 	%fd30, %fd28, %fd29;
	ld.shared.f64 	%fd31, [%r62+-40];
	add.f64 	%fd32, %fd30, %fd31;
	ld.shared.f64 	%fd33, [%r62+-32];
	add.f64 	%fd34, %fd32, %fd33;
	ld.shared.f64 	%fd35, [%r62+-24];
	add.f64 	%fd36, %fd34, %fd35;
	ld.shared.f64 	%fd37, [%r62+-16];
	add.f64 	%fd38, %fd36, %fd37;
	ld.shared.f64 	%fd39, [%r62+-8];
	add.f64 	%fd40, %fd38, %fd39;
	ld.shared.f64 	%fd41, [%r62];
	add.f64 	%fd42, %fd40, %fd41;
	ld.shared.f64 	%fd43, [%r62+8];
	add.f64 	%fd44, %fd42, %fd43;
	ld.shared.f64 	%fd45, [%r62+16];
	add.f64 	%fd46, %fd44, %fd45;
	ld.shared.f64 	%fd47, [%r62+24];
	add.f64 	%fd48, %fd46, %fd47;
	ld.shared.f64 	%fd49, [%r62+32];
	add.f64 	%fd50, %fd48, %fd49;
	ld.shared.f64 	%fd51, [%r62+40];
	add.f64 	%fd52, %fd50, %fd51;
	ld.shared.f64 	%fd53, [%r62+48];
	add.f64 	%fd54, %fd52, %fd53;
	ld.shared.f64 	%fd55, [%r62+56];
	add.f64 	%fd113, %fd54, %fd55;
	add.s32 	%r63, %r63, 16;
	add.s32 	%r62, %r62, 128;
	setp.ne.s32 	%p6, %r63, 0;
	@%p6 bra 	$L__BB0_8;
$L__BB0_9:
	setp.eq.s32 	%p7, %r9, 0;
	@%p7 bra 	$L__BB0_18;
	and.b32  	%r17, %r8, 7;
	setp.lt.u32 	%p8, %r9, 8;
	@%p8 bra 	$L__BB0_12;
	shl.b32 	%r41, %r65, 3;
	add.s32 	%r43, %r35, %r41;
	ld.shared.f64 	%fd57, [%r43];
	add.f64 	%fd58, %fd113, %fd57;
	ld.shared.f64 	%fd59, [%r43+8];
	add.f64 	%fd60, %fd58, %fd59;
	ld.shared.f64 	%fd61, [%r43+16];
	add.f64 	%fd62, %fd60, %fd61;
	ld.shared.f64 	%fd63, [%r43+24];
	add.f64 	%fd64, %fd62, %fd63;
	ld.shared.f64 	%fd65, [%r43+32];
	add.f64 	%fd66, %fd64, %fd65;
	ld.shared.f64 	%fd67, [%r43+40];
	add.f64 	%fd68, %fd66, %fd67;
	ld.shared.f64 	%fd69, [%r43+48];
	add.f64 	%fd70, %fd68, %fd69;
	ld.shared.f64 	%fd71, [%r43+56];
	add.f64 	%fd113, %fd70, %fd71;
	add.s32 	%r65, %r65, 8;
$L__BB0_12:
	setp.eq.s32 	%p9, %r17, 0;
	@%p9 bra 	$L__BB0_18;
	and.b32  	%r20, %r8, 3;
	setp.lt.u32 	%p10, %r17, 4;
	@%p10 bra 	$L__BB0_15;
	shl.b32 	%r44, %r65, 3;
	add.s32 	%r46, %r35, %r44;
	ld.shared.f64 	%fd73, [%r46];
	add.f64 	%fd74, %fd113, %fd73;
	ld.shared.f64 	%fd75, [%r46+8];
	add.f64 	%fd76, %fd74, %fd75;
	ld.shared.f64 	%fd77, [%r46+16];
	add.f64 	%fd78, %fd76, %fd77;
	ld.shared.f64 	%fd79, [%r46+24];
	add.f64 	%fd113, %fd78, %fd79;
	add.s32 	%r65, %r65, 4;
$L__BB0_15:
	setp.eq.s32 	%p11, %r20, 0;
	@%p11 bra 	$L__BB0_18;
	shl.b32 	%r47, %r65, 3;
	add.s32 	%r68, %r35, %r47;
	neg.s32 	%r67, %r20;
$L__BB0_17:
	.pragma "nounroll";
	ld.shared.f64 	%fd80, [%r68];
	add.f64 	%fd113, %fd113, %fd80;
	add.s32 	%r68, %r68, 8;
	add.s32 	%r67, %r67, 1;
	setp.ne.s32 	%p12, %r67, 0;
	@%p12 bra 	$L__BB0_17;
$L__BB0_18:
	neg.f64 	%fd81, %fd113;
	fma.rn.f64 	%fd82, %fd113, 0dBFF71547652B82FE, 0d4338000000000000;
	{
	.reg .b32 %temp; 
	mov.b64 	{%r29, %temp}, %fd82;
	}
	mov.f64 	%fd83, 0dC338000000000000;
	add.rn.f64 	%fd84, %fd82, %fd83;
	fma.rn.f64 	%fd85, %fd84, 0dBFE62E42FEFA39EF, %fd81;
	fma.rn.f64 	%fd86, %fd84, 0dBC7ABC9E3B39803F, %fd85;
	fma.rn.f64 	%fd87, %fd86, 0d3E5ADE1569CE2BDF, 0d3E928AF3FCA213EA;
	fma.rn.f64 	%fd88, %fd87, %fd86, 0d3EC71DEE62401315;
	fma.rn.f64 	%fd89, %fd88, %fd86, 0d3EFA01997C89EB71;
	fma.rn.f64 	%fd90, %fd89, %fd86, 0d3F2A01A014761F65;
	fma.rn.f64 	%fd91, %fd90, %fd86, 0d3F56C16C1852B7AF;
	fma.rn.f64 	%fd92, %fd91, %fd86, 0d3F81111111122322;
	fma.rn.f64 	%fd93, %fd92, %fd86, 0d3FA55555555502A1;
	fma.rn.f64 	%fd94, %fd93, %fd86, 0d3FC5555555555511;
	fma.rn.f64 	%fd95, %fd94, %fd86, 0d3FE000000000000B;
	fma.rn.f64 	%fd96, %fd95, %fd86, 0d3FF0000000000000;
	fma.rn.f64 	%fd97, %fd96, %fd86, 0d3FF0000000000000;
	{
	.reg .b32 %temp; 
	mov.b64 	{%r30, %temp}, %fd97;
	}
	{
	.reg .b32 %temp; 
	mov.b64 	{%temp, %r31}, %fd97;
	}
	shl.b32 	%r49, %r29, 20;
	add.s32 	%r50, %r49, %r31;
	mov.b64 	%fd114, {%r30, %r50};
	{
	.reg .b32 %temp; 
	mov.b64 	{%temp, %r51}, %fd81;
	}
	mov.b32 	%f2, %r51;
	abs.f32 	%f1, %f2;
	setp.lt.f32 	%p13, %f1, 0f4086232B;
	@%p13 bra 	$L__BB0_21;
	setp.gt.f64 	%p14, %fd113, 0d0000000000000000;
	mov.f64 	%fd98, 0d7FF0000000000000;
	sub.f64 	%fd99, %fd98, %fd113;
	selp.f64 	%fd114, 0d0000000000000000, %fd99, %p14;
	setp.geu.f32 	%p15, %f1, 0f40874800;
	@%p15 bra 	$L__BB0_21;
	shr.u32 	%r52, %r29, 31;
	add.s32 	%r53, %r29, %r52;
	shr.s32 	%r54, %r53, 1;
	shl.b32 	%r55, %r54, 20;
	add.s32 	%r56, %r31, %r55;
	mov.b64 	%fd100, {%r30, %r56};
	sub.s32 	%r57, %r29, %r54;
	shl.b32 	%r58, %r57, 20;
	add.s32 	%r59, %r58, 1072693248;
	mov.b32 	%r60, 0;
	mov.b64 	%fd101, {%r60, %r59};
	mul.f64 	%fd114, %fd101, %fd100;
$L__BB0_21:
	add.f64 	%fd102, %fd114, 0d3FF0000000000000;
	rcp.rn.f64 	%fd103, %fd102;
	cvta.to.global.u64 	%rd15, %rd6;
	add.s64 	%rd17, %rd15, %rd13;
	st.global.f64 	[%rd17], %fd103;
$L__BB0_22:
	ret;

}
	// .globl	_Z23matvec_transpose_kernelPKdS0_Pdii
.visible .entry _Z23matvec_transpose_kernelPKdS0_Pdii(
	.param .u64 .ptr .align 1 _Z23matvec_transpose_kernelPKdS0_Pdii_param_0,
	.param .u64 .ptr .align 1 _Z23matvec_transpose_kernelPKdS0_Pdii_param_1,
	.param .u64 .ptr .align 1 _Z23matvec_transpose_kernelPKdS0_Pdii_param_2,
	.param .u32 _Z23matvec_transpose_kernelPKdS0_Pdii_param_3,
	.param .u32 _Z23matvec_transpose_kernelPKdS0_Pdii_param_4
)
{
	.reg .pred 	%p<13>;
	.reg .b32 	%r<53>;
	.reg .b64 	%rd<14>;
	.reg .b64 	%fd<88>;
	// demoted variable
	.shared .align 8 .b8 _ZZ23matvec_transpose_kernelPKdS0_PdiiE3sum[2048];
	ld.param.u64 	%rd3, [_Z23matvec_transpose_kernelPKdS0_Pdii_param_0];
	ld.param.u64 	%rd4, [_Z23matvec_transpose_kernelPKdS0_Pdii_param_1];
	ld.param.u64 	%rd5, [_Z23matvec_transpose_kernelPKdS0_Pdii_param_2];
	ld.param.u32 	%r28, [_Z23matvec_transpose_kernelPKdS0_Pdii_param_3];
	ld.param.u32 	%r29, [_Z23matvec_transpose_kernelPKdS0_Pdii_param_4];
	mov.u32 	%r1, %ctaid.x;
	mov.u32 	%r2, %tid.x;
	setp.ge.s32 	%p1, %r1, %r28;
	@%p1 bra 	$L__BB1_19;
	shl.b32 	%r30, %r2, 3;
	mov.u32 	%r31, _ZZ23matvec_transpose_kernelPKdS0_PdiiE3sum;
	add.s32 	%r3, %r31, %r30;
	mov.b64 	%rd6, 0;
	st.shared.u64 	[%r3], %rd6;
	setp.ge.s32 	%p2, %r2, %r29;
	@%p2 bra 	$L__BB1_5;
	mov.u32 	%r4, %ntid.x;
	cvta.to.global.u64 	%rd1, %rd3;
	cvta.to.global.u64 	%rd2, %rd4;
	mov.f64 	%fd78, 0d0000000000000000;
	mov.u32 	%r45, %r2;
$L__BB1_3:
	mad.lo.s32 	%r32, %r45, %r28, %r1;
	mul.wide.s32 	%rd7, %r32, 8;
	add.s64 	%rd8, %rd1, %rd7;
	ld.global.nc.f64 	%fd17, [%rd8];
	mul.wide.s32 	%rd9, %r45, 8;
	add.s64 	%rd10, %rd2, %rd9;
	ld.global.nc.f64 	%fd18, [%rd10];
	fma.rn.f64 	%fd78, %fd17, %fd18, %fd78;
	add.s32 	%r45, %r45, %r4;
	setp.lt.s32 	%p3, %r45, %r29;
	@%p3 bra 	$L__BB1_3;
	st.shared.f64 	[%r3], %fd78;
$L__BB1_5:
	bar.sync 	0;
	setp.ne.s32 	%p4, %r2, 0;
	@%p4 bra 	$L__BB1_19;
	mov.u32 	%r7, %ntid.x;
	and.b32  	%r8, %r7, 15;
	setp.lt.u32 	%p5, %r7, 16;
	mov.f64 	%fd87, 0d0000000000000000;
	mov.b32 	%r49, 0;
	@%p5 bra 	$L__BB1_9;
	and.b32  	%r49, %r7, 2032;
	add.s32 	%r46, %r31, 64;
	and.b32  	%r36, %r7, -16;
	neg.s32 	%r47, %r36;
	mov.f64 	%fd87, 0d0000000000000000;
$L__BB1_8:
	.pragma "nounroll";
	ld.shared.f64 	%fd22, [%r46+-64];
	add.f64 	%fd23, %fd87, %fd22;
	ld.shared.f64 	%fd24, [%r46+-56];
	add.f64 	%fd25, %fd23, %fd24;
	ld.shared.f64 	%fd26, [%r46+-48];
	add.f64 	%fd27, %fd25, %fd26;
	ld.shared.f64 	%fd28, [%r46+-40];
	add.f64 	%fd29, %fd27, %fd28;
	ld.shared.f64 	%fd30, [%r46+-32];
	add.f64 	%fd31, %fd29, %fd30;
	ld.shared.f64 	%fd32, [%r46+-24];
	add.f64 	%fd33, %fd31, %fd32;
	ld.shared.f64 	%fd34, [%r46+-16];
	add.f64 	%fd35, %fd33, %fd34;
	ld.shared.f64 	%fd36, [%r46+-8];
	add.f64 	%fd37, %fd35, %fd36;
	ld.shared.f64 	%fd38, [%r46];
	add.f64 	%fd39, %fd37, %fd38;
	ld.shared.f64 	%fd40, [%r46+8];
	add.f64 	%fd41, %fd39, %fd40;
	ld.shared.f64 	%fd42, [%r46+16];
	add.f64 	%fd43, %fd41, %fd42;
	ld.shared.f64 	%fd44, [%r46+24];
	add.f64 	%fd45, %fd43, %fd44;
	ld.shared.f64 	%fd46, [%r46+32];
	add.f64 	%fd47, %fd45, %fd46;
	ld.shared.f64 	%fd48, [%r46+40];
	add.f64 	%fd49, %fd47, %fd48;
	ld.shared.f64 	%fd50, [%r46+48];
	add.f64 	%fd51, %fd49, %fd50;
	ld.shared.f64 	%fd52, [%r46+56];
	add.f64 	%fd87, %fd51, %fd52;
	add.s32 	%r47, %r47, 16;
	add.s32 	%r46, %r46, 128;
	setp.ne.s32 	%p6, %r47, 0;
	@%p6 bra 	$L__BB1_8;
$L__BB1_9:
	setp.eq.s32 	%p7, %r8, 0;
	@%p7 bra 	$L__BB1_18;
	and.b32  	%r16, %r7, 7;
	setp.lt.u32 	%p8, %r8, 8;
	@%p8 bra 	$L__BB1_12;
	shl.b32 	%r37, %r49, 3;
	add.s32 	%r39, %r31, %r37;
	ld.shared.f64 	%fd54, [%r39];
	add.f64 	%fd55, %fd87, %fd54;
	ld.shared.f64 	%fd56, [%r39+8];
	add.f64 	%fd57, %fd55, %fd56;
	ld.shared.f64 	%fd58, [%r39+16];
	add.f64 	%fd59, %fd57, %fd58;
	ld.shared.f64 	%fd60, [%r39+24];
	add.f64 	%fd61, %fd59, %fd60;
	ld.shared.f64 	%fd62, [%r39+32];
	add.f64 	%fd63, %fd61, %fd62;
	ld.shared.f64 	%fd64, [%r39+40];
	add.f64 	%fd65, %fd63, %fd64;
	ld.shared.f64 	%fd66, [%r39+48];
	add.f64 	%fd67, %fd65, %fd66;
	ld.shared.f64 	%fd68, [%r39+56];
	add.f64 	%fd87, %fd67, %fd68;
	add.s32 	%r49, %r49, 8;
$L__BB1_12:
	setp.eq.s32 	%p9, %r16, 0;
	@%p9 bra 	$L__BB1_18;
	and.b32  	%r19, %r7, 3;
	setp.lt.u32 	%p10, %r16, 4;
	@%p10 bra 	$L__BB1_15;
	shl.b32 	%r40, %r49, 3;
	add.s32 	%r42, %r31, %r40;
	ld.shared.f64 	%fd70, [%r42];
	add.f64 	%fd71, %fd87, %fd70;
	ld.shared.f64 	%fd72, [%r42+8];
	add.f64 	%fd73, %fd71, %fd72;
	ld.shared.f64 	%fd74, [%r42+16];
	add.f64 	%fd75, %fd73, %fd74;
	ld.shared.f64 	%fd76, [%r42+24];
	add.f64 	%fd87, %fd75, %fd76;
	add.s32 	%r49, %r49, 4;
$L__BB1_15:
	setp.eq.s32 	%p11, %r19, 0;
	@%p11 bra 	$L__BB1_18;
	shl.b32 	%r43, %r49, 3;
	add.s32 	%r52, %r31, %r43;
	neg.s32 	%r51, %r19;
$L__BB1_17:
	.pragma "nounroll";
	ld.shared.f64 	%fd77, [%r52];
	add.f64 	%fd87, %fd87, %fd77;
	add.s32 	%r52, %r52, 8;
	add.s32 	%r51, %r51, 1;
	setp.ne.s32 	%p12, %r51, 0;
	@%p12 bra 	$L__BB1_17;
$L__BB1_18:
	cvta.to.global.u64 	%rd11, %rd5;
	mul.wide.u32 	%rd12, %r1, 8;
	add.s64 	%rd13, %rd11, %rd12;
	st.global.f64 	[%rd13], %fd87;
$L__BB1_19:
	ret;

}
	// .globl	_Z21update_weights_kernelPdS_PKdS1_iid
.visible .entry _Z21update_weights_kernelPdS_PKdS1_iid(
	.param .u64 .ptr .align 1 _Z21update_weights_kernelPdS_PKdS1_iid_param_0,
	.param .u64 .ptr .align 1 _Z21update_weights_kernelPdS_PKdS1_iid_param_1,
	.param .u64 .ptr .align 1 _Z21update_weights_kernelPdS_PKdS1_iid_param_2,
	.param .u64 .ptr .align 1 _Z21update_weights_kernelPdS_PKdS1_iid_param_3,
	.param .u32 _Z21update_weights_kernelPdS_PKdS1_iid_param_4,
	.param .u32 _Z21update_weights_kernelPdS_PKdS1_iid_param_5,
	.param .f64 _Z21update_weights_kernelPdS_PKdS1_iid_param_6
)
{
	.reg .pred 	%p<5>;
	.reg .b32 	%r<11>;
	.reg .b64 	%rd<17>;
	.reg .b64 	%fd<10>;

	ld.param.u64 	%rd4, [_Z21update_weights_kernelPdS_PKdS1_iid_param_0];
	ld.param.u64 	%rd5, [_Z21update_weights_kernelPdS_PKdS1_iid_param_1];
	ld.param.u64 	%rd6, [_Z21update_weights_kernelPdS_PKdS1_iid_param_2];
	ld.param.u64 	%rd7, [_Z21update_weights_kernelPdS_PKdS1_iid_param_3];
	ld.param.u32 	%r7, [_Z21update_weights_kernelPdS_PKdS1_iid_param_4];
	ld.param.u32 	%r8, [_Z21update_weights_kernelPdS_PKdS1_iid_param_5];
	ld.param.f64 	%fd2, [_Z21update_weights_kernelPdS_PKdS1_iid_param_6];
	mov.u32 	%r1, %ctaid.x;
	mov.u32 	%r2, %tid.x;
	setp.ge.s32 	%p1, %r1, %r8;
	@%p1 bra 	$L__BB2_6;
	cvta.to.global.u64 	%rd8, %rd6;
	setp.ge.s32 	%p2, %r2, %r7;
	mul.wide.u32 	%rd9, %r1, 8;
	add.s64 	%rd1, %rd8, %rd9;
	@%p2 bra 	$L__BB2_4;
	ld.global.nc.f64 	%fd3, [%rd1];
	mul.f64 	%fd1, %fd2, %fd3;
	mul.lo.s32 	%r3, %r7, %r1;
	mov.u32 	%r4, %ntid.x;
	cvta.to.global.u64 	%rd2, %rd7;
	cvta.to.global.u64 	%rd3, %rd4;
	mov.u32 	%r10, %r2;
$L__BB2_3:
	mul.wide.s32 	%rd10, %r10, 8;
	add.s64 	%rd11, %rd2, %rd10;
	ld.global.nc.f64 	%fd4, [%rd11];
	add.s32 	%r9, %r10, %r3;
	mul.wide.s32 	%rd12, %r9, 8;
	add.s64 	%rd13, %rd3, %rd12;
	ld.global.f64 	%fd5, [%rd13];
	fma.rn.f64 	%fd6, %fd1, %fd4, %fd5;
	st.global.f64 	[%rd13], %fd6;
	add.s32 	%r10, %r10, %r4;
	setp.lt.s32 	%p3, %r10, %r7;
	@%p3 bra 	$L__BB2_3;
$L__BB2_4:
	setp.ne.s32 	%p4, %r2, 0;
	@%p4 bra 	$L__BB2_6;
	ld.global.nc.f64 	%fd7, [%rd1];
	cvta.to.global.u64 	%rd14, %rd5;
	add.s64 	%rd16, %rd14, %rd9;
	ld.global.f64 	%fd8, [%rd16];
	fma.rn.f64 	%fd9, %fd2, %fd7, %fd8;
	st.global.f64 	[%rd16], %fd9;
$L__BB2_6:
	ret;

}


// ===== COMPILED SASS (sm_100) =====

	.target	sm_100

	.elftype	@"ET_EXEC"


//--------------------- .note.nv.tkinfo           --------------------------
	.section	.note.nv.tkinfo,"",@"SHT_NOTE"
	.sectionflags	@"SHF_NOTE_NV_TKINFO"
	.tkinfo
        /*0018*/ 	.word	0x00000002
        /*0030*/ 	.string	""
        /*0030*/ 	.string	"ptxas"
        /*0030*/ 	.string	"Cuda compilation tools, release 13.0, V13.0.88"
        /*0030*/ 	.string	"Build cuda_13.0.r13.0/compiler.36424714_0"
        /*0030*/ 	.string	"-arch sm_100 -m 64 "



//--------------------- .note.nv.cuinfo           --------------------------
	.section	.note.nv.cuinfo,"",@"SHT_NOTE"
	.sectionflags	@"SHF_NOTE_NV_CUINFO"
        /*0018*/ 	.short	0x0002
        /*001a*/ 	.short	0x0064
        /*001c*/ 	.short	0x0082
	.zero		2


//--------------------- .nv.info                  --------------------------
	.section	.nv.info,"",@"SHT_CUDA_INFO"
	.align	4


	//----- nvinfo : EIATTR_REGCOUNT
	.align		4
        /*0000*/ 	.byte	0x04, 0x2f
        /*0002*/ 	.short	(.L_1 - .L_0)
	.align		4
.L_0:
        /*0004*/ 	.word	index@(_Z14forward_kernelPKdS0_S0_Pdii)
        /*0008*/ 	.word	0x00000012


	//----- nvinfo : EIATTR_FRAME_SIZE
	.align		4
.L_1:
        /*000c*/ 	.byte	0x04, 0x11
        /*000e*/ 	.short	(.L_3 - .L_2)
	.align		4
.L_2:
        /*0010*/ 	.word	index@($__internal_0_$__cuda_sm20_dblrcp_rn_slowpath_v3)
        /*0014*/ 	.word	0x00000000


	//----- nvinfo : EIATTR_FRAME_SIZE
	.align		4
.L_3:
        /*0018*/ 	.byte	0x04, 0x11
        /*001a*/ 	.short	(.L_5 - .L_4)
	.align		4
.L_4:
        /*001c*/ 	.word	index@(_Z14forward_kernelPKdS0_S0_Pdii)
        /*0020*/ 	.word	0x00000000


	//----- nvinfo : EIATTR_REGCOUNT
	.align		4
.L_5:
        /*0024*/ 	.byte	0x04, 0x2f
        /*0026*/ 	.short	(.L_7 - .L_6)
	.align		4
.L_6:
        /*0028*/ 	.word	index@(_Z23matvec_transpose_kernelPKdS0_Pdii)
        /*002c*/ 	.word	0x00000012


	//----- nvinfo : EIATTR_FRAME_SIZE
	.align		4
.L_7:
        /*0030*/ 	.byte	0x04, 0x11
        /*0032*/ 	.short	(.L_9 - .L_8)
	.align		4
.L_8:
        /*0034*/ 	.word	index@(_Z23matvec_transpose_kernelPKdS0_Pdii)
        /*0038*/ 	.word	0x00000000


	//----- nvinfo : EIATTR_REGCOUNT
	.align		4
.L_9:
        /*003c*/ 	.byte	0x04, 0x2f
        /*003e*/ 	.short	(.L_11 - .L_10)
	.align		4
.L_10:
        /*0040*/ 	.word	index@(_Z21update_weights_kernelPdS_PKdS1_iid)
        /*0044*/ 	.word	0x00000016


	//----- nvinfo : EIATTR_FRAME_SIZE
	.align		4
.L_11:
        /*0048*/ 	.byte	0x04, 0x11
        /*004a*/ 	.short	(.L_13 - .L_12)
	.align		4
.L_12:
        /*004c*/ 	.word	index@(_Z21update_weights_kernelPdS_PKdS1_iid)
        /*0050*/ 	.word	0x00000000


	//----- nvinfo : EIATTR_MIN_STACK_SIZE
	.align		4
.L_13:
        /*0054*/ 	.byte	0x04, 0x12
        /*0056*/ 	.short	(.L_15 - .L_14)
	.align		4
.L_14:
        /*0058*/ 	.word	index@(_Z21update_weights_kernelPdS_PKdS1_iid)
        /*005c*/ 	.word	0x00000000


	//----- nvinfo : EIATTR_MIN_STACK_SIZE
	.align		4
.L_15:
        /*0060*/ 	.byte	0x04, 0x12
        /*0062*/ 	.short	(.L_17 - .L_16)
	.align		4
.L_16:
        /*0064*/ 	.word	index@(_Z23matvec_transpose_kernelPKdS0_Pdii)
        /*0068*/ 	.word	0x00000000


	//----- nvinfo : EIATTR_MIN_STACK_SIZE
	.align		4
.L_17:
        /*006c*/ 	.byte	0x04, 0x12
        /*006e*/ 	.short	(.L_19 - .L_18)
	.align		4
.L_18:
        /*0070*/ 	.word	index@(_Z14forward_kernelPKdS0_S0_Pdii)
        /*0074*/ 	.word	0x00000000
.L_19:


//--------------------- .nv.compat                --------------------------
	.section	.nv.compat,"",@"SHT_CUDA_COMPAT_INFO"
	.align	4
        /*0000*/ 	.byte	0x02, 0x09, 0x00, 0x00, 0x02, 0x02, 0x01, 0x00, 0x02, 0x05, 0x05, 0x00, 0x03, 0x07, 0x01, 0x01
        /*0010*/ 	.byte	0x02, 0x03, 0x00, 0x00, 0x02, 0x06, 0x01, 0x00, 0x04, 0x0b, 0x08, 0x00, 0x01, 0x00, 0x00, 0x00
        /*0020*/ 	.byte	0x00, 0x00, 0x00, 0x00


//--------------------- .nv.info._Z21update_weights_kernelPdS_PKdS1_iid --------------------------
	.section	.nv.info._Z21update_weights_kernelPdS_PKdS1_iid,"",@"SHT_CUDA_INFO"
	.sectionflags	@""
	.align	4


	//----- nvinfo : EIATTR_CUDA_API_VERSION
	.align		4
        /*0000*/ 	.byte	0x04, 0x37
        /*0002*/ 	.short	(.L_21 - .L_20)
.L_20:
        /*0004*/ 	.word	0x00000082


	//----- nvinfo : EIATTR_KPARAM_INFO
	.align		4
.L_21:
        /*0008*/ 	.byte	0x04, 0x17
        /*000a*/ 	.short	(.L_23 - .L_22)
.L_22:
        /*000c*/ 	.word	0x00000000
        /*0010*/ 	.short	0x0006
        /*0012*/ 	.short	0x0028
        /*0014*/ 	.byte	0x00, 0xf0, 0x21, 0x00


	//----- nvinfo : EIATTR_KPARAM_INFO
	.align		4
.L_23:
        /*0018*/ 	.byte	0x04, 0x17
        /*001a*/ 	.short	(.L_25 - .L_24)
.L_24:
        /*001c*/ 	.word	0x00000000
        /*0020*/ 	.short	0x0005
        /*0022*/ 	.short	0x0024
        /*0024*/ 	.byte	0x00, 0xf0, 0x11, 0x00


	//----- nvinfo : EIATTR_KPARAM_INFO
	.align		4
.L_25:
        /*0028*/ 	.byte	0x04, 0x17
        /*002a*/ 	.short	(.L_27 - .L_26)
.L_26:
        /*002c*/ 	.word	0x00000000
        /*0030*/ 	.short	0x0004
        /*0032*/ 	.short	0x0020
        /*0034*/ 	.byte	0x00, 0xf0, 0x11, 0x00


	//----- nvinfo : EIATTR_KPARAM_INFO
	.align		4
.L_27:
        /*0038*/ 	.byte	0x04, 0x17
        /*003a*/ 	.short	(.L_29 - .L_28)
.L_28:
        /*003c*/ 	.word	0x00000000
        /*0040*/ 	.short	0x0003
        /*0042*/ 	.short	0x0018
        /*0044*/ 	.byte	0x00, 0xf5, 0x21, 0x00


	//----- nvinfo : EIATTR_KPARAM_INFO
	.align		4
.L_29:
        /*0048*/ 	.byte	0x04, 0x17
        /*004a*/ 	.short	(.L_31 - .L_30)
.L_30:
        /*004c*/ 	.word	0x00000000
        /*0050*/ 	.short	0x0002
        /*0052*/ 	.short	0x0010
        /*0054*/ 	.byte	0x00, 0xf5, 0x21, 0x00


	//----- nvinfo : EIATTR_KPARAM_INFO
	.align		4
.L_31:
        /*0058*/ 	.byte	0x04, 0x17
        /*005a*/ 	.short	(.L_33 - .L_32)
.L_32:
        /*005c*/ 	.word	0x00000000
        /*0060*/ 	.short	0x0001
        /*0062*/ 	.short	0x0008
        /*0064*/ 	.byte	0x00, 0xf5, 0x21, 0x00


	//----- nvinfo : EIATTR_KPARAM_INFO
	.align		4
.L_33:
        /*0068*/ 	.byte	0x04, 0x17
        /*006a*/ 	.short	(.L_35 - .L_34)
.L_34:
        /*006c*/ 	.word	0x00000000
        /*0070*/ 	.short	0x0000
        /*0072*/ 	.short	0x0000
        /*0074*/ 	.byte	0x00, 0xf5, 0x21, 0x00


	//----- nvinfo : EIATTR_SPARSE_MMA_MASK
	.align		4
.L_35:
        /*0078*/ 	.byte	0x03, 0x50
        /*007a*/ 	.short	0x0000


	//----- nvinfo : EIATTR_MAXREG_COUNT
	.align		4
        /*007c*/ 	.byte	0x03, 0x1b
        /*007e*/ 	.short	0x00ff


	//----- nvinfo : EIATTR_MERCURY_ISA_VERSION
	.align		4
        /*0080*/ 	.byte	0x03, 0x5f
        /*0082*/ 	.short	0x0101


	//----- nvinfo : EIATTR_VRC_CTA_INIT_COUNT
	.align		4
        /*0084*/ 	.byte	0x02, 0x4a
	.zero		1
	.zero		1


	//----- nvinfo : EIATTR_EXIT_INSTR_OFFSETS
	.align		4
        /*0088*/ 	.byte	0x04, 0x1c
        /*008a*/ 	.short	(.L_37 - .L_36)


	//   ....[0]....
.L_36:
        /*008c*/ 	.word	0x00000040


	//   ....[1]....
        /*0090*/ 	.word	0x000001f0


	//   ....[2]....
        /*0094*/ 	.word	0x00000270


	//----- nvinfo : EIATTR_CRS_STACK_SIZE
	.align		4
.L_37:
        /*0098*/ 	.byte	0x04, 0x1e
        /*009a*/ 	.short	(.L_39 - .L_38)
.L_38:
        /*009c*/ 	.word	0x00000000


	//----- nvinfo : EIATTR_CBANK_PARAM_SIZE
	.align		4
.L_39:
        /*00a0*/ 	.byte	0x03, 0x19
        /*00a2*/ 	.short	0x0030


	//----- nvinfo : EIATTR_PARAM_CBANK
	.align		4
        /*00a4*/ 	.byte	0x04, 0x0a
        /*00a6*/ 	.short	(.L_41 - .L_40)
	.align		4
.L_40:
        /*00a8*/ 	.word	index@(.nv.constant0._Z21update_weights_kernelPdS_PKdS1_iid)
        /*00ac*/ 	.short	0x0380
        /*00ae*/ 	.short	0x0030


	//----- nvinfo : EIATTR_SW_WAR
	.align		4
.L_41:
        /*00b0*/ 	.byte	0x04, 0x36
        /*00b2*/ 	.short	(.L_43 - .L_42)
.L_42:
        /*00b4*/ 	.word	0x00000008
.L_43:


//--------------------- .nv.info._Z23matvec_transpose_kernelPKdS0_Pdii --------------------------
	.section	.nv.info._Z23matvec_transpose_kernelPKdS0_Pdii,"",@"SHT_CUDA_INFO"
	.sectionflags	@""
	.align	4


	//----- nvinfo : EIATTR_CUDA_API_VERSION
	.align		4
        /*0000*/ 	.byte	0x04, 0x37
        /*0002*/ 	.short	(.L_45 - .L_44)
.L_44:
        /*0004*/ 	.word	0x00000082


	//----- nvinfo : EIATTR_KPARAM_INFO
	.align		4
.L_45:
        /*0008*/ 	.byte	0x04, 0x17
        /*000a*/ 	.short	(.L_47 - .L_46)
.L_46:
        /*000c*/ 	.word	0x00000000
        /*0010*/ 	.short	0x0004
        /*0012*/ 	.short	0x001c
        /*0014*/ 	.byte	0x00, 0xf0, 0x11, 0x00


	//----- nvinfo : EIATTR_KPARAM_INFO
	.align		4
.L_47:
        /*0018*/ 	.byte	0x04, 0x17
        /*001a*/ 	.short	(.L_49 - .L_48)
.L_48:
        /*001c*/ 	.word	0x00000000
        /*0020*/ 	.short	0x0003
        /*0022*/ 	.short	0x0018
        /*0024*/ 	.byte	0x00, 0xf0, 0x11, 0x00


	//----- nvinfo : EIATTR_KPARAM_INFO
	.align		4
.L_49:
        /*0028*/ 	.byte	0x04, 0x17
        /*002a*/ 	.short	(.L_51 - .L_50)
.L_50:
        /*002c*/ 	.word	0x00000000
        /*0030*/ 	.short	0x0002
        /*0032*/ 	.short	0x0010
        /*0034*/ 	.byte	0x00, 0xf5, 0x21, 0x00


	//----- nvinfo : EIATTR_KPARAM_INFO
	.align		4
.L_51:
        /*0038*/ 	.byte	0x04, 0x17
        /*003a*/ 	.short	(.L_53 - .L_52)
.L_52:
        /*003c*/ 	.word	0x00000000
        /*0040*/ 	.short	0x0001
        /*0042*/ 	.short	0x0008
        /*0044*/ 	.byte	0x00, 0xf5, 0x21, 0x00


	//----- nvinfo : EIATTR_KPARAM_INFO
	.align		4
.L_53:
        /*0048*/ 	.byte	0x04, 0x17
        /*004a*/ 	.short	(.L_55 - .L_54)
.L_54:
        /*004c*/ 	.word	0x00000000
        /*0050*/ 	.short	0x0000
        /*0052*/ 	.short	0x0000
        /*0054*/ 	.byte	0x00, 0xf5, 0x21, 0x00


	//----- nvinfo : EIATTR_SPARSE_MMA_MASK
	.align		4
.L_55:
        /*0058*/ 	.byte	0x03, 0x50
        /*005a*/ 	.short	0x0000


	//----- nvinfo : EIATTR_MAXREG_COUNT
	.align		4
        /*005c*/ 	.byte	0x03, 0x1b
        /*005e*/ 	.short	0x00ff


	//----- nvinfo : EIATTR_NUM_BARRIERS
	.align		4
        /*0060*/ 	.byte	0x02, 0x4c
        /*0062*/ 	.byte	0x01
	.zero		1


	//----- nvinfo : EIATTR_MERCURY_ISA_VERSION
	.align		4
        /*0064*/ 	.byte	0x03, 0x5f
        /*0066*/ 	.short	0x0101


	//----- nvinfo : EIATTR_VRC_CTA_INIT_COUNT
	.align		4
        /*0068*/ 	.byte	0x02, 0x4a
	.zero		1
	.zero		1


	//----- nvinfo : EIATTR_EXIT_INSTR_OFFSETS
	.align		4
        /*006c*/ 	.byte	0x04, 0x1c
        /*006e*/ 	.short	(.L_57 - .L_56)


	//   ....[0]....
.L_56:
        /*0070*/ 	.word	0x00000040


	//   ....[1]....
        /*0074*/ 	.word	0x00000240


	//   ....[2]....
        /*0078*/ 	.word	0x00000790


	//----- nvinfo : EIATTR_CRS_STACK_SIZE
	.align		4
.L_57:
        /*007c*/ 	.byte	0x04, 0x1e
        /*007e*/ 	.short	(.L_59 - .L_58)
.L_58:
        /*0080*/ 	.word	0x00000000


	//----- nvinfo : EIATTR_CBANK_PARAM_SIZE
	.align		4
.L_59:
        /*0084*/ 	.byte	0x03, 0x19
        /*0086*/ 	.short	0x0020


	//----- nvinfo : EIATTR_PARAM_CBANK
	.align		4
        /*0088*/ 	.byte	0x04, 0x0a
        /*008a*/ 	.short	(.L_61 - .L_60)
	.align		4
.L_60:
        /*008c*/ 	.word	index@(.nv.constant0._Z23matvec_transpose_kernelPKdS0_Pdii)
        /*0090*/ 	.short	0x0380
        /*0092*/ 	.short	0x0020


	//----- nvinfo : EIATTR_SW_WAR
	.align		4
.L_61:
        /*0094*/ 	.byte	0x04, 0x36
        /*0096*/ 	.short	(.L_63 - .L_62)
.L_62:
        /*0098*/ 	.word	0x00000008
.L_63:


//--------------------- .nv.info._Z14forward_kernelPKdS0_S0_Pdii --------------------------
	.section	.nv.info._Z14forward_kernelPKdS0_S0_Pdii,"",@"SHT_CUDA_INFO"
	.sectionflags	@""
	.align	4


	//----- nvinfo : EIATTR_CUDA_API_VERSION
	.align		4
        /*0000*/ 	.byte	0x04, 0x37
        /*0002*/ 	.short	(.L_65 - .L_64)
.L_64:
        /*0004*/ 	.word	0x00000082


	//----- nvinfo : EIATTR_KPARAM_INFO
	.align		4
.L_65:
        /*0008*/ 	.byte	0x04, 0x17
        /*000a*/ 	.short	(.L_67 - .L_66)
.L_66:
        /*000c*/ 	.word	0x00000000
        /*0010*/ 	.short	0x0005
        /*0012*/ 	.short	0x0024
        /*0014*/ 	.byte	0x00, 0xf0, 0x11, 0x00


	//----- nvinfo : EIATTR_KPARAM_INFO
	.align		4
.L_67:
        /*0018*/ 	.byte	0x04, 0x17
        /*001a*/ 	.short	(.L_69 - .L_68)
.L_68:
        /*001c*/ 	.word	0x00000000
        /*0020*/ 	.short	0x0004
        /*0022*/ 	.short	0x0020
        /*0024*/ 	.byte	0x00, 0xf0, 0x11, 0x00


	//----- nvinfo : EIATTR_KPARAM_INFO
	.align		4
.L_69:
        /*0028*/ 	.byte	0x04, 0x17
        /*002a*/ 	.short	(.L_71 - .L_70)
.L_70:
        /*002c*/ 	.word	0x00000000
        /*0030*/ 	.short	0x0003
        /*0032*/ 	.short	0x0018
        /*0034*/ 	.byte	0x00, 0xf5, 0x21, 0x00


	//----- nvinfo : EIATTR_KPARAM_INFO
	.align		4
.L_71:
        /*0038*/ 	.byte	0x04, 0x17
        /*003a*/ 	.short	(.L_73 - .L_72)
.L_72:
        /*003c*/ 	.word	0x00000000
        /*0040*/ 	.short	0x0002
        /*0042*/ 	.short	0x0010
        /*0044*/ 	.byte	0x00, 0xf5, 0x21, 0x00


	//----- nvinfo : EIATTR_KPARAM_INFO
	.align		4
.L_73:
        /*0048*/ 	.byte	0x04, 0x17
        /*004a*/ 	.short	(.L_75 - .L_74)
.L_74:
        /*004c*/ 	.word	0x00000000
        /*0050*/ 	.short	0x0001
        /*0052*/ 	.short	0x0008
        /*0054*/ 	.byte	0x00, 0xf5, 0x21, 0x00


	//----- nvinfo : EIATTR_KPARAM_INFO
	.align		4
.L_75:
        /*0058*/ 	.byte	0x04, 0x17
        /*005a*/ 	.short	(.L_77 - .L_76)
.L_76:
        /*005c*/ 	.word	0x00000000
        /*0060*/ 	.short	0x0000
        /*0062*/ 	.short	0x0000
        /*0064*/ 	.byte	0x00, 0xf5, 0x21, 0x00


	//----- nvinfo : EIATTR_SPARSE_MMA_MASK
	.align		4
.L_77:
        /*0068*/ 	.byte	0x03, 0x50
        /*006a*/ 	.short	0x0000


	//----- nvinfo : EIATTR_MAXREG_COUNT
	.align		4
        /*006c*/ 	.byte	0x03, 0x1b
        /*006e*/ 	.short	0x00ff


	//----- nvinfo : EIATTR_NUM_BARRIERS
	.align		4
        /*0070*/ 	.byte	0x02, 0x4c
        /*0072*/ 	.byte	0x01
	.zero		1


	//----- nvinfo : EIATTR_MERCURY_ISA_VERSION
	.align		4
        /*0074*/ 	.byte	0x03, 0x5f
        /*0076*/ 	.short	0x0101


	//----- nvinfo : EIATTR_VRC_CTA_INIT_COUNT
	.align		4
        /*0078*/ 	.byte	0x02, 0x4a
	.zero		1
	.zero		1


	//----- nvinfo : EIATTR_EXIT_INSTR_OFFSETS
	.align		4
        /*007c*/ 	.byte	0x04, 0x1c
        /*007e*/ 	.short	(.L_79 - .L_78)


	//   ....[0]....
.L_78:
        /*0080*/ 	.word	0x00000040


	//   ....[1]....
        /*0084*/ 	.word	0x00000240


	//   ....[2]....
        /*0088*/ 	.word	0x00000c40


	//----- nvinfo : EIATTR_CRS_STACK_SIZE
	.align		4
.L_79:
        /*008c*/ 	.byte	0x04, 0x1e
        /*008e*/ 	.short	(.L_81 - .L_80)
.L_80:
        /*0090*/ 	.word	0x00000000


	//----- nvinfo : EIATTR_CBANK_PARAM_SIZE
	.align		4
.L_81:
        /*0094*/ 	.byte	0x03, 0x19
        /*0096*/ 	.short	0x0028


	//----- nvinfo : EIATTR_PARAM_CBANK
	.align		4
        /*0098*/ 	.byte	0x04, 0x0a
        /*009a*/ 	.short	(.L_83 - .L_82)
	.align		4
.L_82:
        /*009c*/ 	.word	index@(.nv.constant0._Z14forward_kernelPKdS0_S0_Pdii)
        /*00a0*/ 	.short	0x0380
        /*00a2*/ 	.short	0x0028


	//----- nvinfo : EIATTR_SW_WAR
	.align		4
.L_83:
        /*00a4*/ 	.byte	0x04, 0x36
        /*00a6*/ 	.short	(.L_85 - .L_84)
.L_84:
        /*00a8*/ 	.word	0x00000008
.L_85:


//--------------------- .nv.callgraph             --------------------------
	.section	.nv.callgraph,"",@"SHT_CUDA_CALLGRAPH"
	.align	4
	.sectionentsize	8
	.align		4
        /*0000*/ 	.word	0x00000000
	.align		4
        /*0004*/ 	.word	0xffffffff
	.align		4
        /*0008*/ 	.word	0x00000000
	.align		4
        /*000c*/ 	.word	0xfffffffe
	.align		4
        /*0010*/ 	.word	0x00000000
	.align		4
        /*0014*/ 	.word	0xfffffffd
	.align		4
        /*0018*/ 	.word	0x00000000
	.align		4
        /*001c*/ 	.word	0xfffffffc


//--------------------- .text._Z21update_weights_kernelPdS_PKdS1_iid --------------------------
	.section	.text._Z21update_weights_kernelPdS_PKdS1_iid,"ax",@progbits
	.align	128
        .global         _Z21update_weights_kernelPdS_PKdS1_iid
        .type           _Z21update_weights_kernelPdS_PKdS1_iid,@function
        .size           _Z21update_weights_kernelPdS_PKdS1_iid,(.L_x_32 - _Z21update_weights_kernelPdS_PKdS1_iid)
        .other          _Z21update_weights_kernelPdS_PKdS1_iid,@"STO_CUDA_ENTRY STV_DEFAULT"
_Z21update_weights_kernelPdS_PKdS1_iid:
.text._Z21update_weights_kernelPdS_PKdS1_iid:
[----:B------:R-:W-:Y:S01]  /*0000*/  LDC R1, c[0x0][0x37c] ;  /* 0x0000df00ff017b82 */ /* 0x000fe20000000800 */
[----:B------:R-:W0:Y:S01]  /*0010*/  S2R R19, SR_CTAID.X ;  /* 0x0000000000137919 */ /* 0x000e220000002500 */
[----:B------:R-:W0:Y:S02]  /*0020*/  LDCU UR4, c[0x0][0x3a4] ;  /* 0x00007480ff0477ac */ /* 0x000e240008000800 */
[----:B0-----:R-:W-:-:S13]  /*0030*/  ISETP.GE.AND P0, PT, R19, UR4, PT ;  /* 0x0000000413007c0c */ /* 0x001fda000bf06270 */
[----:B------:R-:W-:Y:S05]  /*0040*/  @P0 EXIT ;  /* 0x000000000000094d */ /* 0x000fea0003800000 */
[----:B------:R-:W0:Y:S01]  /*0050*/  S2R R17, SR_TID.X ;  /* 0x0000000000117919 */ /* 0x000e220000002100 */
[----:B------:R-:W0:Y:S01]  /*0060*/  LDCU UR6, c[0x0][0x3a0] ;  /* 0x00007400ff0677ac */ /* 0x000e220008000800 */
[----:B------:R-:W1:Y:S01]  /*0070*/  LDC.64 R2, c[0x0][0x390] ;  /* 0x0000e400ff027b82 */ /* 0x000e620000000a00 */
[----:B------:R-:W-:Y:S01]  /*0080*/  BSSY.RECONVERGENT B0, `(.L_x_0) ;  /* 0x0000016000007945 */ /* 0x000fe20003800200 */
[----:B------:R-:W2:Y:S01]  /*0090*/  LDCU.64 UR4, c[0x0][0x358] ;  /* 0x00006b00ff0477ac */ /* 0x000ea20008000a00 */
[----:B-1----:R-:W-:Y:S01]  /*00a0*/  IMAD.WIDE.U32 R2, R19, 0x8, R2 ;  /* 0x0000000813027825 */ /* 0x002fe200078e0002 */
[C---:B0-----:R-:W-:Y:S02]  /*00b0*/  ISETP.GE.AND P1, PT, R17.reuse, UR6, PT ;  /* 0x0000000611007c0c */ /* 0x041fe4000bf26270 */
[----:B------:R-:W-:-:S11]  /*00c0*/  ISETP.NE.AND P0, PT, R17, RZ, PT ;  /* 0x000000ff1100720c */ /* 0x000fd60003f05270 */
[----:B--2---:R-:W-:Y:S05]  /*00d0*/  @P1 BRA `(.L_x_1) ;  /* 0x0000000000401947 */ /* 0x004fea0003800000 */
[----:B------:R-:W2:Y:S01]  /*00e0*/  LDG.E.64.CONSTANT R8, desc[UR4][R2.64] ;  /* 0x0000000402087981 */ /* 0x000ea2000c1e9b00 */
[----:B------:R-:W2:Y:S01]  /*00f0*/  LDCU.64 UR8, c[0x0][0x3a8] ;  /* 0x00007500ff0877ac */ /* 0x000ea20008000a00 */
[----:B------:R-:W0:Y:S08]  /*0100*/  LDC R0, c[0x0][0x360] ;  /* 0x0000d800ff007b82 */ /* 0x000e300000000800 */
[----:B------:R-:W1:Y:S08]  /*0110*/  LDC.64 R4, c[0x0][0x398] ;  /* 0x0000e600ff047b82 */ /* 0x000e700000000a00 */
[----:B------:R-:W3:Y:S02]  /*0120*/  LDC.64 R6, c[0x0][0x380] ;  /* 0x0000e000ff067b82 */ /* 0x000ee40000000a00 */
[----:B0123--:R-:W-:-:S11]  /*0130*/  DMUL R8, R8, UR8 ;  /* 0x0000000808087c28 */ /* 0x00ffd60008000000 */
.L_x_2:
[----:B0-----:R-:W-:Y:S02]  /*0140*/  IMAD R13, R19, UR6, R17 ;  /* 0x00000006130d7c24 */ /* 0x001fe4000f8e0211 */
[----:B------:R-:W-:-:S04]  /*0150*/  IMAD.WIDE R10, R17, 0x8, R4 ;  /* 0x00000008110a7825 */ /* 0x000fc800078e0204 */
[----:B------:R-:W-:Y:S02]  /*0160*/  IMAD.WIDE R12, R13, 0x8, R6 ;  /* 0x000000080d0c7825 */ /* 0x000fe400078e0206 */
[----:B------:R-:W2:Y:S04]  /*0170*/  LDG.E.64.CONSTANT R10, desc[UR4][R10.64] ;  /* 0x000000040a0a7981 */ /* 0x000ea8000c1e9b00 */
[----:B------:R-:W2:Y:S01]  /*0180*/  LDG.E.64 R14, desc[UR4][R12.64] ;  /* 0x000000040c0e7981 */ /* 0x000ea2000c1e1b00 */
[----:B------:R-:W-:-:S04]  /*0190*/  IADD3 R17, PT, PT, R0, R17, RZ ;  /* 0x0000001100117210 */ /* 0x000fc80007ffe0ff */
[----:B------:R-:W-:Y:S01]  /*01a0*/  ISETP.GE.AND P1, PT, R17, UR6, PT ;  /* 0x0000000611007c0c */ /* 0x000fe2000bf26270 */
[----:B--2---:R-:W-:-:S07]  /*01b0*/  DFMA R14, R8, R10, R14 ;  /* 0x0000000a080e722b */ /* 0x004fce000000000e */
[----:B------:R0:W-:Y:S05]  /*01c0*/  STG.E.64 desc[UR4][R12.64], R14 ;  /* 0x0000000e0c007986 */ /* 0x0001ea000c101b04 */
[----:B------:R-:W-:Y:S05]  /*01d0*/  @!P1 BRA `(.L_x_2) ;  /* 0xfffffffc00d89947 */ /* 0x000fea000383ffff */
.L_x_1:
[----:B------:R-:W-:Y:S05]  /*01e0*/  BSYNC.RECONVERGENT B0 ;  /* 0x0000000000007941 */ /* 0x000fea0003800200 */
.L_x_0:
[----:B------:R-:W-:Y:S05]  /*01f0*/  @P0 EXIT ;  /* 0x000000000000094d */ /* 0x000fea0003800000 */
[----:B------:R-:W1:Y:S01]  /*0200*/  LDC.64 R4, c[0x0][0x388] ;  /* 0x0000e200ff047b82 */ /* 0x000e620000000a00 */
[----:B------:R-:W2:Y:S01]  /*0210*/  LDG.E.64.CONSTANT R2, desc[UR4][R2.64] ;  /* 0x0000000402027981 */ /* 0x000ea2000c1e9b00 */
[----:B------:R-:W2:Y:S01]  /*0220*/  LDCU.64 UR6, c[0x0][0x3a8] ;  /* 0x00007500ff0677ac */ /* 0x000ea20008000a00 */
[----:B-1----:R-:W-:-:S05]  /*0230*/  IMAD.WIDE.U32 R4, R19, 0x8, R4 ;  /* 0x0000000813047825 */ /* 0x002fca00078e0004 */
[----:B------:R-:W2:Y:S02]  /*0240*/  LDG.E.64 R6, desc[UR4][R4.64] ;  /* 0x0000000404067981 */ /* 0x000ea4000c1e1b00 */
[----:B--2---:R-:W-:-:S07]  /*0250*/  DFMA R6, R2, UR6, R6 ;  /* 0x0000000602067c2b */ /* 0x004fce0008000006 */
[----:B------:R-:W-:Y:S01]  /*0260*/  STG.E.64 desc[UR4][R4.64], R6 ;  /* 0x0000000604007986 */ /* 0x000fe2000c101b04 */
[----:B------:R-:W-:Y:S05]  /*0270*/  EXIT ;  /* 0x000000000000794d */ /* 0x000fea0003800000 */
.L_x_3:
[----:B------:R-:W-:-:S00]  /*0280*/  BRA `(.L_x_3) ;  /* 0xfffffffc00fc7947 */ /* 0x000fc0000383ffff */
[----:B------:R-:W-:-:S00]  /*0290*/  NOP ;  /* 0x0000000000007918 */ /* 0x000fc00000000000 */
        /* <DEDUP_REMOVED lines=14> */
.L_x_32:


//--------------------- .text._Z23matvec_transpose_kernelPKdS0_Pdii --------------------------
	.section	.text._Z23matvec_transpose_kernelPKdS0_Pdii,"ax",@progbits
	.align	128
        .global         _Z23matvec_transpose_kernelPKdS0_Pdii
        .type           _Z23matvec_transpose_kernelPKdS0_Pdii,@function
        .size           _Z23matvec_transpose_kernelPKdS0_Pdii,(.L_x_33 - _Z23matvec_transpose_kernelPKdS0_Pdii)
        .other          _Z23matvec_transpose_kernelPKdS0_Pdii,@"STO_CUDA_ENTRY STV_DEFAULT"
_Z23matvec_transpose_kernelPKdS0_Pdii:
.text._Z23matvec_transpose_kernelPKdS0_Pdii:
[----:B------:R-:W-:Y:S01]  /*0000*/  LDC R1, c[0x0][0x37c] ;  /* 0x0000df00ff017b82 */ /* 0x000fe20000000800 */
[----:B------:R-:W0:Y:S01]  /*0010*/  S2R R0, SR_CTAID.X ;  /* 0x0000000000007919 */ /* 0x000e220000002500 */
[----:B------:R-:W0:Y:S02]  /*0020*/  LDCU UR6, c[0x0][0x398] ;  /* 0x00007300ff0677ac */ /* 0x000e240008000800 */
[----:B0-----:R-:W-:-:S13]  /*0030*/  ISETP.GE.AND P0, PT, R0, UR6, PT ;  /* 0x0000000600007c0c */ /* 0x001fda000bf06270 */
[----:B------:R-:W-:Y:S05]  /*0040*/  @P0 EXIT ;  /* 0x000000000000094d */ /* 0x000fea0003800000 */
[----:B------:R-:W0:Y:S01]  /*0050*/  S2UR UR5, SR_CgaCtaId ;  /* 0x00000000000579c3 */ /* 0x000e220000008800 */
[----:B------:R-:W1:Y:S01]  /*0060*/  S2R R12, SR_TID.X ;  /* 0x00000000000c7919 */ /* 0x000e620000002100 */
[----:B------:R-:W-:Y:S01]  /*0070*/  UMOV UR4, 0x400 ;  /* 0x0000040000047882 */ /* 0x000fe20000000000 */
[----:B------:R-:W2:Y:S01]  /*0080*/  LDCU.64 UR10, c[0x0][0x358] ;  /* 0x00006b00ff0a77ac */ /* 0x000ea20008000a00 */
[----:B------:R-:W-:Y:S01]  /*0090*/  BSSY.RECONVERGENT B0, `(.L_x_4) ;  /* 0x0000018000007945 */ /* 0x000fe20003800200 */
[----:B0-----:R-:W-:Y:S01]  /*00a0*/  ULEA UR5, UR5, UR4, 0x18 ;  /* 0x0000000405057291 */ /* 0x001fe2000f8ec0ff */
[----:B------:R-:W0:Y:S05]  /*00b0*/  LDCU UR4, c[0x0][0x39c] ;  /* 0x00007380ff0477ac */ /* 0x000e2a0008000800 */
[----:B-1----:R-:W-:-:S05]  /*00c0*/  LEA R13, R12, UR5, 0x3 ;  /* 0x000000050c0d7c11 */ /* 0x002fca000f8e18ff */
[----:B------:R1:W-:Y:S01]  /*00d0*/  STS.64 [R13], RZ ;  /* 0x000000ff0d007388 */ /* 0x0003e20000000a00 */
[----:B0-----:R-:W-:-:S13]  /*00e0*/  ISETP.GE.AND P0, PT, R12, UR4, PT ;  /* 0x000000040c007c0c */ /* 0x001fda000bf06270 */
[----:B-12---:R-:W-:Y:S05]  /*00f0*/  @P0 BRA `(.L_x_5) ;  /* 0x0000000000440947 */ /* 0x006fea0003800000 */
[----:B------:R-:W0:Y:S01]  /*0100*/  LDC R14, c[0x0][0x360] ;  /* 0x0000d800ff0e7b82 */ /* 0x000e220000000800 */
[----:B------:R-:W-:Y:S01]  /*0110*/  BSSY.RECONVERGENT B1, `(.L_x_6) ;  /* 0x000000e000017945 */ /* 0x000fe20003800200 */
[----:B------:R-:W-:Y:S01]  /*0120*/  IMAD.MOV.U32 R15, RZ, RZ, R12 ;  /* 0x000000ffff0f7224 */ /* 0x000fe200078e000c */
[----:B------:R-:W-:-:S05]  /*0130*/  CS2R R2, SRZ ;  /* 0x0000000000027805 */ /* 0x000fca000001ff00 */
[----:B------:R-:W1:Y:S08]  /*0140*/  LDC.64 R8, c[0x0][0x380] ;  /* 0x0000e000ff087b82 */ /* 0x000e700000000a00 */
[----:B------:R-:W2:Y:S02]  /*0150*/  LDC.64 R10, c[0x0][0x388] ;  /* 0x0000e200ff0a7b82 */ /* 0x000ea40000000a00 */
.L_x_7:
[C---:B------:R-:W-:Y:S02]  /*0160*/  IMAD R5, R15.reuse, UR6, R0 ;  /* 0x000000060f057c24 */ /* 0x040fe4000f8e0200 */
[----:B--2---:R-:W-:-:S04]  /*0170*/  IMAD.WIDE R6, R15, 0x8, R10 ;  /* 0x000000080f067825 */ /* 0x004fc800078e020a */
[----:B-1----:R-:W-:Y:S02]  /*0180*/  IMAD.WIDE R4, R5, 0x8, R8 ;  /* 0x0000000805047825 */ /* 0x002fe400078e0208 */
[----:B------:R-:W2:Y:S04]  /*0190*/  LDG.E.64.CONSTANT R6, desc[UR10][R6.64] ;  /* 0x0000000a06067981 */ /* 0x000ea8000c1e9b00 */
[----:B------:R-:W2:Y:S01]  /*01a0*/  LDG.E.64.CONSTANT R4, desc[UR10][R4.64] ;  /* 0x0000000a04047981 */ /* 0x000ea2000c1e9b00 */
[----:B0-----:R-:W-:-:S05]  /*01b0*/  IMAD.IADD R15, R14, 0x1, R15 ;  /* 0x000000010e0f7824 */ /* 0x001fca00078e020f */
[----:B------:R-:W-:Y:S01]  /*01c0*/  ISETP.GE.AND P0, PT, R15, UR4, PT ;  /* 0x000000040f007c0c */ /* 0x000fe2000bf06270 */
[----:B--2---:R-:W-:-:S12]  /*01d0*/  DFMA R2, R4, R6, R2 ;  /* 0x000000060402722b */ /* 0x004fd80000000002 */
[----:B------:R-:W-:Y:S05]  /*01e0*/  @!P0 BRA `(.L_x_7) ;  /* 0xfffffffc00dc8947 */ /* 0x000fea000383ffff */
[----:B------:R-:W-:Y:S05]  /*01f0*/  BSYNC.RECONVERGENT B1 ;  /* 0x0000000000017941 */ /* 0x000fea0003800200 */
.L_x_6:
[----:B------:R0:W-:Y:S02]  /*0200*/  STS.64 [R13], R2 ;  /* 0x000000020d007388 */ /* 0x0001e40000000a00 */
.L_x_5:
[----:B------:R-:W-:Y:S05]  /*0210*/  BSYNC.RECONVERGENT B0 ;  /* 0x0000000000007941 */ /* 0x000fea0003800200 */
.L_x_4:
[----:B------:R-:W-:Y:S01]  /*0220*/  BAR.SYNC.DEFER_BLOCKING 0x0 ;  /* 0x0000000000007b1d */ /* 0x000fe20000010000 */
[----:B------:R-:W-:-:S13]  /*0230*/  ISETP.NE.AND P0, PT, R12, RZ, PT ;  /* 0x000000ff0c00720c */ /* 0x000fda0003f05270 */
[----:B------:R-:W-:Y:S05]  /*0240*/  @P0 EXIT ;  /* 0x000000000000094d */ /* 0x000fea0003800000 */
[----:B------:R-:W1:Y:S01]  /*0250*/  LDCU UR7, c[0x0][0x360] ;  /* 0x00006c00ff0777ac */ /* 0x000e620008000800 */
[----:B0-----:R-:W-:Y:S01]  /*0260*/  CS2R R2, SRZ ;  /* 0x0000000000027805 */ /* 0x001fe2000001ff00 */
[----:B------:R-:W-:Y:S01]  /*0270*/  UMOV UR4, URZ ;  /* 0x000000ff00047c82 */ /* 0x000fe20008000000 */
[----:B-1----:R-:W-:Y:S02]  /*0280*/  UISETP.GE.U32.AND UP0, UPT, UR7, 0x10, UPT ;  /* 0x000000100700788c */ /* 0x002fe4000bf06070 */
[----:B------:R-:W-:-:S07]  /*0290*/  ULOP3.LUT UR8, UR7, 0xf, URZ, 0xc0, !UPT ;  /* 0x0000000f07087892 */ /* 0x000fce000f8ec0ff */
[----:B------:R-:W-:Y:S05]  /*02a0*/  BRA.U !UP0, `(.L_x_8) ;  /* 0x0000000108847547 */ /* 0x000fea000b800000 */
[----:B------:R-:W-:Y:S01]  /*02b0*/  ULOP3.LUT UR6, UR7, 0xfffffff0, URZ, 0xc0, !UPT ;  /* 0xfffffff007067892 */ /* 0x000fe2000f8ec0ff */
[----:B------:R-:W-:Y:S01]  /*02c0*/  CS2R R2, SRZ ;  /* 0x0000000000027805 */ /* 0x000fe2000001ff00 */
[----:B------:R-:W-:Y:S02]  /*02d0*/  ULOP3.LUT UR4, UR7, 0x7f0, URZ, 0xc0, !UPT ;  /* 0x000007f007047892 */ /* 0x000fe4000f8ec0ff */
[----:B------:R-:W-:Y:S02]  /*02e0*/  UIADD3 UR9, UPT, UPT, UR5, 0x40, URZ ;  /* 0x0000004005097890 */ /* 0x000fe4000fffe0ff */
[----:B------:R-:W-:-:S12]  /*02f0*/  UIADD3 UR6, UPT, UPT, -UR6, URZ, URZ ;  /* 0x000000ff06067290 */ /* 0x000fd8000fffe1ff */
.L_x_9:
[----:B------:R-:W0:Y:S01]  /*0300*/  LDS.128 R12, [UR9+-0x40] ;  /* 0xffffc009ff0c7984 */ /* 0x000e220008000c00 */
[----:B------:R-:W-:-:S03]  /*0310*/  UIADD3 UR6, UPT, UPT, UR6, 0x10, URZ ;  /* 0x0000001006067890 */ /* 0x000fc6000fffe0ff */
[----:B------:R-:W1:Y:S01]  /*0320*/  LDS.128 R8, [UR9+-0x30] ;  /* 0xffffd009ff087984 */ /* 0x000e620008000c00 */
[----:B------:R-:W-:-:S03]  /*0330*/  UISETP.NE.AND UP0, UPT, UR6, URZ, UPT ;  /* 0x000000ff0600728c */ /* 0x000fc6000bf05270 */
[----:B------:R-:W2:Y:S01]  /*0340*/  LDS.128 R4, [UR9+-0x20] ;  /* 0xffffe009ff047984 */ /* 0x000ea20008000c00 */
[----:B0-----:R-:W-:-:S08]  /*0350*/  DADD R12, R12, R2 ;  /* 0x000000000c0c7229 */ /* 0x001fd00000000002 */
[----:B------:R-:W-:Y:S02]  /*0360*/  DADD R2, R12, R14 ;  /* 0x000000000c027229 */ /* 0x000fe4000000000e */
[----:B------:R-:W0:Y:S06]  /*0370*/  LDS.128 R12, [UR9+-0x10] ;  /* 0xfffff009ff0c7984 */ /* 0x000e2c0008000c00 */
[----:B-1----:R-:W-:-:S08]  /*0380*/  DADD R2, R2, R8 ;  /* 0x0000000002027229 */ /* 0x002fd00000000008 */
[----:B------:R-:W-:Y:S01]  /*0390*/  DADD R2, R2, R10 ;  /* 0x0000000002027229 */ /* 0x000fe2000000000a */
[----:B------:R-:W1:Y:S07]  /*03a0*/  LDS.128 R8, [UR9] ;  /* 0x00000009ff087984 */ /* 0x000e6e0008000c00 */
[----:B--2---:R-:W-:-:S08]  /*03b0*/  DADD R2, R2, R4 ;  /* 0x0000000002027229 */ /* 0x004fd00000000004 */
[----:B------:R-:W-:Y:S01]  /*03c0*/  DADD R2, R2, R6 ;  /* 0x0000000002027229 */ /* 0x000fe20000000006 */
[----:B------:R-:W2:Y:S07]  /*03d0*/  LDS.128 R4, [UR9+0x10] ;  /* 0x00001009ff047984 */ /* 0x000eae0008000c00 */
[----:B0-----:R-:W-:-:S08]  /*03e0*/  DADD R2, R2, R12 ;  /* 0x0000000002027229 */ /* 0x001fd0000000000c */
[----:B------:R-:W-:Y:S01]  /*03f0*/  DADD R2, R2, R14 ;  /* 0x0000000002027229 */ /* 0x000fe2000000000e */
[----:B------:R-:W0:Y:S07]  /*0400*/  LDS.128 R12, [UR9+0x20] ;  /* 0x00002009ff0c7984 */ /* 0x000e2e0008000c00 */
[----:B-1----:R-:W-:-:S08]  /*0410*/  DADD R2, R2, R8 ;  /* 0x0000000002027229 */ /* 0x002fd00000000008 */
[----:B------:R-:W-:Y:S01]  /*0420*/  DADD R2, R2, R10 ;  /* 0x0000000002027229 */ /* 0x000fe2000000000a */
[----:B------:R-:W1:Y:S01]  /*0430*/  LDS.128 R8, [UR9+0x30] ;  /* 0x00003009ff087984 */ /* 0x000e620008000c00 */
[----:B------:R-:W-:-:S06]  /*0440*/  UIADD3 UR9, UPT, UPT, UR9, 0x80, URZ ;  /* 0x0000008009097890 */ /* 0x000fcc000fffe0ff */
[----:B--2---:R-:W-:-:S08]  /*0450*/  DADD R2, R2, R4 ;  /* 0x0000000002027229 */ /* 0x004fd00000000004 */
[----:B------:R-:W-:-:S08]  /*0460*/  DADD R2, R2, R6 ;  /* 0x0000000002027229 */ /* 0x000fd00000000006 */
[----:B0-----:R-:W-:-:S08]  /*0470*/  DADD R2, R2, R12 ;  /* 0x0000000002027229 */ /* 0x001fd0000000000c */
[----:B------:R-:W-:-:S08]  /*0480*/  DADD R2, R2, R14 ;  /* 0x0000000002027229 */ /* 0x000fd0000000000e */
[----:B-1----:R-:W-:-:S08]  /*0490*/  DADD R2, R2, R8 ;  /* 0x0000000002027229 */ /* 0x002fd00000000008 */
[----:B------:R-:W-:Y:S01]  /*04a0*/  DADD R2, R2, R10 ;  /* 0x0000000002027229 */ /* 0x000fe2000000000a */
[----:B------:R-:W-:Y:S10]  /*04b0*/  BRA.U UP0, `(.L_x_9) ;  /* 0xfffffffd00907547 */ /* 0x000ff4000b83ffff */
.L_x_8:
[----:B------:R-:W-:-:S09]  /*04c0*/  UISETP.NE.AND UP0, UPT, UR8, URZ, UPT ;  /* 0x000000ff0800728c */ /* 0x000fd2000bf05270 */
[----:B------:R-:W-:Y:S05]  /*04d0*/  BRA.U !UP0, `(.L_x_10) ;  /* 0x0000000108a07547 */ /* 0x000fea000b800000 */
[----:B------:R-:W-:Y:S02]  /*04e0*/  UISETP.GE.U32.AND UP0, UPT, UR8, 0x8, UPT ;  /* 0x000000080800788c */ /* 0x000fe4000bf06070 */
[----:B------:R-:W-:-:S04]  /*04f0*/  ULOP3.LUT UR9, UR7, 0x7, URZ, 0xc0, !UPT ;  /* 0x0000000707097892 */ /* 0x000fc8000f8ec0ff */
[----:B------:R-:W-:-:S03]  /*0500*/  UISETP.NE.AND UP1, UPT, UR9, URZ, UPT ;  /* 0x000000ff0900728c */ /* 0x000fc6000bf25270 */
[----:B------:R-:W-:Y:S08]  /*0510*/  BRA.U !UP0, `(.L_x_11) ;  /* 0x0000000108387547 */ /* 0x000ff0000b800000 */
[----:B------:R-:W-:Y:S02]  /*0520*/  ULEA UR6, UR4, UR5, 0x3 ;  /* 0x0000000504067291 */ /* 0x000fe4000f8e18ff */
[----:B------:R-:W-:-:S07]  /*0530*/  UIADD3 UR4, UPT, UPT, UR4, 0x8, URZ ;  /* 0x0000000804047890 */ /* 0x000fce000fffe0ff */
[----:B------:R-:W0:Y:S04]  /*0540*/  LDS.128 R12, [UR6] ;  /* 0x00000006ff0c7984 */ /* 0x000e280008000c00 */
[----:B------:R-:W1:Y:S04]  /*0550*/  LDS.128 R4, [UR6+0x10] ;  /* 0x00001006ff047984 */ /* 0x000e680008000c00 */
[----:B------:R-:W2:Y:S01]  /*0560*/  LDS.128 R8, [UR6+0x20] ;  /* 0x00002006ff087984 */ /* 0x000ea20008000c00 */
[----:B0-----:R-:W-:-:S08]  /*0570*/  DADD R12, R2, R12 ;  /* 0x00000000020c7229 */ /* 0x001fd0000000000c */
[----:B------:R-:W-:Y:S02]  /*0580*/  DADD R2, R12, R14 ;  /* 0x000000000c027229 */ /* 0x000fe4000000000e */
[----:B------:R-:W0:Y:S06]  /*0590*/  LDS.128 R12, [UR6+0x30] ;  /* 0x00003006ff0c7984 */ /* 0x000e2c0008000c00 */
[----:B-1----:R-:W-:-:S08]  /*05a0*/  DADD R2, R2, R4 ;  /* 0x0000000002027229 */ /* 0x002fd00000000004 */
[----:B------:R-:W-:-:S08]  /*05b0*/  DADD R2, R2, R6 ;  /* 0x0000000002027229 */ /* 0x000fd00000000006 */
[----:B--2---:R-:W-:-:S08]  /*05c0*/  DADD R2, R2, R8 ;  /* 0x0000000002027229 */ /* 0x004fd00000000008 */
[----:B------:R-:W-:-:S08]  /*05d0*/  DADD R2, R2, R10 ;  /* 0x0000000002027229 */ /* 0x000fd0000000000a */
[----:B0-----:R-:W-:-:S08]  /*05e0*/  DADD R2, R2, R12 ;  /* 0x0000000002027229 */ /* 0x001fd0000000000c */
[----:B------:R-:W-:-:S11]  /*05f0*/  DADD R2, R2, R14 ;  /* 0x0000000002027229 */ /* 0x000fd6000000000e */
.L_x_11:
        /* <DEDUP_REMOVED lines=8> */
[----:B------:R-:W1:Y:S01]  /*0680*/  LDS.128 R4, [UR7+0x10] ;  /* 0x00001007ff047984 */ /* 0x000e620008000c00 */
[----:B0-----:R-:W-:-:S08]  /*0690*/  DADD R8, R2, R8 ;  /* 0x0000000002087229 */ /* 0x001fd00000000008 */
[----:B------:R-:W-:-:S08]  /*06a0*/  DADD R8, R8, R10 ;  /* 0x0000000008087229 */ /* 0x000fd0000000000a */
[----:B-1----:R-:W-:-:S08]  /*06b0*/  DADD R4, R8, R4 ;  /* 0x0000000008047229 */ /* 0x002fd00000000004 */
[----:B------:R-:W-:-:S11]  /*06c0*/  DADD R2, R4, R6 ;  /* 0x0000000004027229 */ /* 0x000fd60000000006 */
.L_x_12:
[----:B------:R-:W-:Y:S05]  /*06d0*/  BRA.U !UP1, `(.L_x_10) ;  /* 0x0000000109207547 */ /* 0x000fea000b800000 */
[----:B------:R-:W-:Y:S02]  /*06e0*/  ULEA UR4, UR4, UR5, 0x3 ;  /* 0x0000000504047291 */ /* 0x000fe4000f8e18ff */
[----:B------:R-:W-:-:S12]  /*06f0*/  UIADD3 UR6, UPT, UPT, -UR6, URZ, URZ ;  /* 0x000000ff06067290 */ /* 0x000fd8000fffe1ff */
.L_x_13:
[----:B------:R-:W0:Y:S01]  /*0700*/  LDS.64 R4, [UR4] ;  /* 0x00000004ff047984 */ /* 0x000e220008000a00 */
[----:B------:R-:W-:Y:S02]  /*0710*/  UIADD3 UR6, UPT, UPT, UR6, 0x1, URZ ;  /* 0x0000000106067890 */ /* 0x000fe4000fffe0ff */
[----:B------:R-:W-:Y:S02]  /*0720*/  UIADD3 UR4, UPT, UPT, UR4, 0x8, URZ ;  /* 0x0000000804047890 */ /* 0x000fe4000fffe0ff */
[----:B------:R-:W-:Y:S01]  /*0730*/  UISETP.NE.AND UP0, UPT, UR6, URZ, UPT ;  /* 0x000000ff0600728c */ /* 0x000fe2000bf05270 */
[----:B0-----:R-:W-:-:S08]  /*0740*/  DADD R2, R4, R2 ;  /* 0x0000000004027229 */ /* 0x001fd00000000002 */
[----:B------:R-:W-:Y:S05]  /*0750*/  BRA.U UP0, `(.L_x_13) ;  /* 0xfffffffd00e87547 */ /* 0x000fea000b83ffff */
.L_x_10:
[----:B------:R-:W0:Y:S02]  /*0760*/  LDC.64 R4, c[0x0][0x390] ;  /* 0x0000e400ff047b82 */ /* 0x000e240000000a00 */
[----:B0-----:R-:W-:-:S05]  /*0770*/  IMAD.WIDE.U32 R4, R0, 0x8, R4 ;  /* 0x0000000800047825 */ /* 0x001fca00078e0004 */
[----:B------:R-:W-:Y:S01]  /*0780*/  STG.E.64 desc[UR10][R4.64], R2 ;  /* 0x0000000204007986 */ /* 0x000fe2000c101b0a */
[----:B------:R-:W-:Y:S05]  /*0790*/  EXIT ;  /* 0x000000000000794d */ /* 0x000fea0003800000 */
.L_x_14:
        /* <DEDUP_REMOVED lines=14> */
.L_x_33:


//--------------------- .text._Z14forward_kernelPKdS0_S0_Pdii --------------------------
	.section	.text._Z14forward_kernelPKdS0_S0_Pdii,"ax",@progbits
	.align	128
        .global         _Z14forward_kernelPKdS0_S0_Pdii
        .type           _Z14forward_kernelPKdS0_S0_Pdii,@function
        .size           _Z14forward_kernelPKdS0_S0_Pdii,(.L_x_31 - _Z14forward_kernelPKdS0_S0_Pdii)
        .other          _Z14forward_kernelPKdS0_S0_Pdii,@"STO_CUDA_ENTRY STV_DEFAULT"
_Z14forward_kernelPKdS0_S0_Pdii:
.text._Z14forward_kernelPKdS0_S0_Pdii:
        /* <DEDUP_REMOVED lines=22> */
.L_x_18:
[----:B------:R-:W-:Y:S02]  /*0160*/  IMAD R5, R0, UR4, R15 ;  /* 0x0000000400057c24 */ /* 0x000fe4000f8e020f */
        /* <DEDUP_REMOVED lines=9> */
.L_x_17:
[----:B------:R0:W-:Y:S02]  /*0200*/  STS.64 [R13], R2 ;  /* 0x000000020d007388 */ /* 0x0001e40000000a00 */
.L_x_16:
[----:B------:R-:W-:Y:S05]  /*0210*/  BSYNC.RECONVERGENT B0 ;  /* 0x0000000000007941 */ /* 0x000fea0003800200 */
.L_x_15:
[----:B------:R-:W-:Y:S01]  /*0220*/  BAR.SYNC.DEFER_BLOCKING 0x0 ;  /* 0x0000000000007b1d */ /* 0x000fe20000010000 */
[----:B------:R-:W-:-:S13]  /*0230*/  ISETP.NE.AND P0, PT, R12, RZ, PT ;  /* 0x000000ff0c00720c */ /* 0x000fda0003f05270 */
[----:B------:R-:W-:Y:S05]  /*0240*/  @P0 EXIT ;  /* 0x000000000000094d */ /* 0x000fea0003800000 */
[----:B0-----:R-:W0:Y:S02]  /*0250*/  LDC.64 R2, c[0x0][0x388] ;  /* 0x0000e200ff027b82 */ /* 0x001e240000000a00 */
[----:B0-----:R-:W-:-:S06]  /*0260*/  IMAD.WIDE.U32 R2, R0, 0x8, R2 ;  /* 0x0000000800027825 */ /* 0x001fcc00078e0002 */
[----:B------:R-:W5:Y:S01]  /*0270*/  LDG.E.64.CONSTANT R2, desc[UR10][R2.64] ;  /* 0x0000000a02027981 */ /* 0x000f62000c1e9b00 */
[----:B------:R-:W0:Y:S01]  /*0280*/  LDCU UR7, c[0x0][0x360] ;  /* 0x00006c00ff0777ac */ /* 0x000e220008000800 */
[----:B------:R-:W-:Y:S01]  /*0290*/  UMOV UR4, URZ ;  /* 0x000000ff00047c82 */ /* 0x000fe20008000000 */
[----:B0-----:R-:W-:Y:S02]  /*02a0*/  UISETP.GE.U32.AND UP0, UPT, UR7, 0x10, UPT ;  /* 0x000000100700788c */ /* 0x001fe4000bf06070 */
[----:B------:R-:W-:-:S07]  /*02b0*/  ULOP3.LUT UR8, UR7, 0xf, URZ, 0xc0, !UPT ;  /* 0x0000000f07087892 */ /* 0x000fce000f8ec0ff */
[----:B------:R-:W-:Y:S05]  /*02c0*/  BRA.U !UP0, `(.L_x_19) ;  /* 0x0000000108807547 */ /* 0x000fea000b800000 */
[----:B------:R-:W-:Y:S02]  /*02d0*/  ULOP3.LUT UR6, UR7, 0xfffffff0, URZ, 0xc0, !UPT ;  /* 0xfffffff007067892 */ /* 0x000fe4000f8ec0ff */
[----:B------:R-:W-:Y:S02]  /*02e0*/  ULOP3.LUT UR4, UR7, 0x7f0, URZ, 0xc0, !UPT ;  /* 0x000007f007047892 */ /* 0x000fe4000f8ec0ff */
[----:B------:R-:W-:Y:S02]  /*02f0*/  UIADD3 UR9, UPT, UPT, UR5, 0x40, URZ ;  /* 0x0000004005097890 */ /* 0x000fe4000fffe0ff */
[----:B------:R-:W-:-:S12]  /*0300*/  UIADD3 UR6, UPT, UPT, -UR6, URZ, URZ ;  /* 0x000000ff06067290 */ /* 0x000fd8000fffe1ff */
.L_x_20:
[----:B------:R-:W0:Y:S01]  /*0310*/  LDS.128 R12, [UR9+-0x40] ;  /* 0xffffc009ff0c7984 */ /* 0x000e220008000c00 */
[----:B------:R-:W-:-:S03]  /*0320*/  UIADD3 UR6, UPT, UPT, UR6, 0x10, URZ ;  /* 0x0000001006067890 */ /* 0x000fc6000fffe0ff */
[----:B------:R-:W1:Y:S01]  /*0330*/  LDS.128 R8, [UR9+-0x30] ;  /* 0xffffd009ff087984 */ /* 0x000e620008000c00 */
[----:B------:R-:W-:-:S03]  /*0340*/  UISETP.NE.AND UP0, UPT, UR6, URZ, UPT ;  /* 0x000000ff0600728c */ /* 0x000fc6000bf05270 */
[----:B------:R-:W2:Y:S01]  /*0350*/  LDS.128 R4, [UR9+-0x20] ;  /* 0xffffe009ff047984 */ /* 0x000ea20008000c00 */
[----:B0----5:R-:W-:-:S08]  /*0360*/  DADD R12, R12, R2 ;  /* 0x000000000c0c7229 */ /* 0x021fd00000000002 */
        /* <DEDUP_REMOVED lines=22> */
.L_x_19:
        /* <DEDUP_REMOVED lines=11> */
[----:B0----5:R-:W-:-:S08]  /*0580*/  DADD R12, R2, R12 ;  /* 0x00000000020c7229 */ /* 0x021fd0000000000c */
        /* <DEDUP_REMOVED lines=8> */
.L_x_22:
        /* <DEDUP_REMOVED lines=9> */
[----:B0----5:R-:W-:-:S08]  /*06a0*/  DADD R8, R2, R8 ;  /* 0x0000000002087229 */ /* 0x021fd00000000008 */
[----:B------:R-:W-:-:S08]  /*06b0*/  DADD R8, R8, R10 ;  /* 0x0000000008087229 */ /* 0x000fd0000000000a */
[----:B-1----:R-:W-:-:S08]  /*06c0*/  DADD R4, R8, R4 ;  /* 0x0000000008047229 */ /* 0x002fd00000000004 */
[----:B------:R-:W-:-:S11]  /*06d0*/  DADD R2, R4, R6 ;  /* 0x0000000004027229 */ /* 0x000fd60000000006 */
.L_x_23:
[----:B------:R-:W-:Y:S05]  /*06e0*/  BRA.U !UP1, `(.L_x_21) ;  /* 0x0000000109207547 */ /* 0x000fea000b800000 */
[----:B------:R-:W-:Y:S02]  /*06f0*/  ULEA UR4, UR4, UR5, 0x3 ;  /* 0x0000000504047291 */ /* 0x000fe4000f8e18ff */
[----:B------:R-:W-:-:S12]  /*0700*/  UIADD3 UR6, UPT, UPT, -UR6, URZ, URZ ;  /* 0x000000ff06067290 */ /* 0x000fd8000fffe1ff */
.L_x_24:
[----:B------:R-:W0:Y:S01]  /*0710*/  LDS.64 R4, [UR4] ;  /* 0x00000004ff047984 */ /* 0x000e220008000a00 */
[----:B------:R-:W-:Y:S02]  /*0720*/  UIADD3 UR6, UPT, UPT, UR6, 0x1, URZ ;  /* 0x0000000106067890 */ /* 0x000fe4000fffe0ff */
[----:B------:R-:W-:Y:S02]  /*0730*/  UIADD3 UR4, UPT, UPT, UR4, 0x8, URZ ;  /* 0x0000000804047890 */ /* 0x000fe4000fffe0ff */
[----:B------:R-:W-:Y:S01]  /*0740*/  UISETP.NE.AND UP0, UPT, UR6, URZ, UPT ;  /* 0x000000ff0600728c */ /* 0x000fe2000bf05270 */
[----:B0----5:R-:W-:-:S08]  /*0750*/  DADD R2, R4, R2 ;  /* 0x0000000004027229 */ /* 0x021fd00000000002 */
[----:B------:R-:W-:Y:S05]  /*0760*/  BRA.U UP0, `(.L_x_24) ;  /* 0xfffffffd00e87547 */ /* 0x000fea000b83ffff */
.L_x_21:
[----:B------:R-:W-:Y:S01]  /*0770*/  IMAD.MOV.U32 R4, RZ, RZ, 0x652b82fe ;  /* 0x652b82feff047424 */ /* 0x000fe200078e00ff */
[----:B------:R-:W-:Y:S01]  /*0780*/  UMOV UR4, 0xfefa39ef ;  /* 0xfefa39ef00047882 */ /* 0x000fe20000000000 */
[----:B------:R-:W-:Y:S01]  /*0790*/  IMAD.MOV.U32 R5, RZ, RZ, 0x3ff71547 ;  /* 0x3ff71547ff057424 */ /* 0x000fe200078e00ff */
[----:B------:R-:W-:Y:S01]  /*07a0*/  UMOV UR5, 0x3fe62e42 ;  /* 0x3fe62e4200057882 */ /* 0x000fe20000000000 */
[----:B-----5:R-:W-:-:S04]  /*07b0*/  DADD R10, -RZ, -R2 ;  /* 0x00000000ff0a7229 */ /* 0x020fc80000000902 */
[----:B------:R-:W-:-:S06]  /*07c0*/  DFMA R4, R2, -R4, 6.75539944105574400000e+15 ;  /* 0x433800000204742b */ /* 0x000fcc0000000804 */
[----:B------:R-:W-:Y:S02]  /*07d0*/  FSETP.GEU.AND P0, PT, |R11|, 4.1917929649353027344, PT ;  /* 0x4086232b0b00780b */ /* 0x000fe40003f0e200 */
[----:B------:R-:W-:-:S08]  /*07e0*/  DADD R6, R4, -6.75539944105574400000e+15 ;  /* 0xc338000004067429 */ /* 0x000fd00000000000 */
[----:B------:R-:W-:Y:S01]  /*07f0*/  DFMA R8, R6, -UR4, -R2 ;  /* 0x8000000406087c2b */ /* 0x000fe20008000802 */
[----:B------:R-:W-:Y:S01]  /*0800*/  UMOV UR4, 0x3b39803f ;  /* 0x3b39803f00047882 */ /* 0x000fe20000000000 */
[----:B------:R-:W-:-:S06]  /*0810*/  UMOV UR5, 0x3c7abc9e ;  /* 0x3c7abc9e00057882 */ /* 0x000fcc0000000000 */
[----:B------:R-:W-:Y:S01]  /*0820*/  DFMA R6, R6, -UR4, R8 ;  /* 0x8000000406067c2b */ /* 0x000fe20008000008 */
[----:B------:R-:W-:Y:S01]  /*0830*/  UMOV UR4, 0x69ce2bdf ;  /* 0x69ce2bdf00047882 */ /* 0x000fe20000000000 */
[----:B------:R-:W-:Y:S01]  /*0840*/  MOV R8, 0xfca213ea ;  /* 0xfca213ea00087802 */ /* 0x000fe20000000f00 */
[----:B------:R-:W-:Y:S01]  /*0850*/  IMAD.MOV.U32 R9, RZ, RZ, 0x3e928af3 ;  /* 0x3e928af3ff097424 */ /* 0x000fe200078e00ff */
[----:B------:R-:W-:-:S05]  /*0860*/  UMOV UR5, 0x3e5ade15 ;  /* 0x3e5ade1500057882 */ /* 0x000fca0000000000 */
[----:B------:R-:W-:Y:S01]  /*0870*/  DFMA R8, R6, UR4, R8 ;  /* 0x0000000406087c2b */ /* 0x000fe20008000008 */
[----:B------:R-:W-:Y:S01]  /*0880*/  UMOV UR4, 0x62401315 ;  /* 0x6240131500047882 */ /* 0x000fe20000000000 */
[----:B------:R-:W-:-:S06]  /*0890*/  UMOV UR5, 0x3ec71dee ;  /* 0x3ec71dee00057882 */ /* 0x000fcc0000000000 */
[----:B------:R-:W-:Y:S01]  /*08a0*/  DFMA R8, R6, R8, UR4 ;  /* 0x0000000406087e2b */ /* 0x000fe20008000008 */
        /* <DEDUP_REMOVED lines=20> */
[----:B------:R-:W-:-:S08]  /*09f0*/  DFMA R8, R6, R8, UR4 ;  /* 0x0000000406087e2b */ /* 0x000fd00008000008 */
[----:B------:R-:W-:-:S08]  /*0a00*/  DFMA R8, R6, R8, 1 ;  /* 0x3ff000000608742b */ /* 0x000fd00000000008 */
[----:B------:R-:W-:-:S10]  /*0a10*/  DFMA R8, R6, R8, 1 ;  /* 0x3ff000000608742b */ /* 0x000fd40000000008 */
[----:B------:R-:W-:Y:S02]  /*0a20*/  IMAD R7, R4, 0x100000, R9 ;  /* 0x0010000004077824 */ /* 0x000fe400078e0209 */
[----:B------:R-:W-:Y:S01]  /*0a30*/  IMAD.MOV.U32 R6, RZ, RZ, R8 ;  /* 0x000000ffff067224 */ /* 0x000fe200078e0008 */
[----:B------:R-:W-:Y:S06]  /*0a40*/  @!P0 BRA `(.L_x_25) ;  /* 0x0000000000388947 */ /* 0x000fec0003800000 */
[----:B------:R-:W-:Y:S01]  /*0a50*/  FSETP.GEU.AND P1, PT, |R11|, 4.2275390625, PT ;  /* 0x408748000b00780b */ /* 0x000fe20003f2e200 */
[C---:B------:R-:W-:Y:S02]  /*0a60*/  DADD R6, -R2.reuse, +INF ;  /* 0x7ff0000002067429 */ /* 0x040fe40000000100 */
[----:B------:R-:W-:-:S08]  /*0a70*/  DSETP.GT.AND P0, PT, R2, RZ, PT ;  /* 0x000000ff0200722a */ /* 0x000fd00003f04000 */
[----:B------:R-:W-:Y:S02]  /*0a80*/  FSEL R6, R6, RZ, !P0 ;  /* 0x000000ff06067208 */ /* 0x000fe40004000000 */
[----:B------:R-:W-:Y:S01]  /*0a90*/  FSEL R7, R7, RZ, !P0 ;  /* 0x000000ff07077208 */ /* 0x000fe20004000000 */
[----:B------:R-:W-:Y:S06]  /*0aa0*/  @P1 BRA `(.L_x_25) ;  /* 0x0000000000201947 */ /* 0x000fec0003800000 */
[----:B------:R-:W-:Y:S01]  /*0ab0*/  LEA.HI R2, R4, R4, RZ, 0x1 ;  /* 0x0000000404027211 */ /* 0x000fe200078f08ff */
[----:B------:R-:W-:-:S03]  /*0ac0*/  IMAD.MOV.U32 R6, RZ, RZ, R8 ;  /* 0x000000ffff067224 */ /* 0x000fc600078e0008 */
[----:B------:R-:W-:-:S04]  /*0ad0*/  SHF.R.S32.HI R7, RZ, 0x1, R2 ;  /* 0x00000001ff077819 */ /* 0x000fc80000011402 */
[----:B------:R-:W-:Y:S01]  /*0ae0*/  IADD3 R2, PT, PT, R4, -R7, RZ ;  /* 0x8000000704027210 */ /* 0x000fe20007ffe0ff */
[----:B------:R-:W-:-:S03]  /*0af0*/  IMAD R7, R7, 0x100000, R9 ;  /* 0x0010000007077824 */ /* 0x000fc600078e0209 */
[----:B------:R-:W-:Y:S01]  /*0b00*/  LEA R3, R2, 0x3ff00000, 0x14 ;  /* 0x3ff0000002037811 */ /* 0x000fe200078ea0ff */
[----:B------:R-:W-:-:S06]  /*0b10*/  IMAD.MOV.U32 R2, RZ, RZ, RZ ;  /* 0x000000ffff027224 */ /* 0x000fcc00078e00ff */
[----:B------:R-:W-:-:S11]  /*0b20*/  DMUL R6, R6, R2 ;  /* 0x0000000206067228 */ /* 0x000fd60000000000 */
.L_x_25:
[----:B------:R-:W-:-:S06]  /*0b30*/  DADD R8, R6, 1 ;  /* 0x3ff0000006087429 */ /* 0x000fcc0000000000 */
[----:B------:R-:W0:Y:S04]  /*0b40*/  MUFU.RCP64H R3, R9 ;  /* 0x0000000900037308 */ /* 0x000e280000001800 */
[----:B------:R-:W-:-:S04]  /*0b50*/  IADD3 R2, PT, PT, R9, 0x300402, RZ ;  /* 0x0030040209027810 */ /* 0x000fc80007ffe0ff */
[----:B------:R-:W-:Y:S02]  /*0b60*/  FSETP.GEU.AND P0, PT, |R2|, 5.8789094863358348022e-39, PT ;  /* 0x004004020200780b */ /* 0x000fe40003f0e200 */
[----:B0-----:R-:W-:-:S08]  /*0b70*/  DFMA R4, -R8, R2, 1 ;  /* 0x3ff000000804742b */ /* 0x001fd00000000102 */
[----:B------:R-:W-:-:S08]  /*0b80*/  DFMA R4, R4, R4, R4 ;  /* 0x000000040404722b */ /* 0x000fd00000000004 */
[----:B------:R-:W-:-:S08]  /*0b90*/  DFMA R4, R2, R4, R2 ;  /* 0x000000040204722b */ /* 0x000fd00000000002 */
[----:B------:R-:W-:-:S08]  /*0ba0*/  DFMA R6, -R8, R4, 1 ;  /* 0x3ff000000806742b */ /* 0x000fd00000000104 */
[----:B------:R-:W-:Y:S01]  /*0bb0*/  DFMA R4, R4, R6, R4 ;  /* 0x000000060404722b */ /* 0x000fe20000000004 */
[----:B------:R-:W-:Y:S10]  /*0bc0*/  @P0 BRA `(.L_x_26) ;  /* 0x0000000000100947 */ /* 0x000ff40003800000 */
[----:B------:R-:W-:-:S05]  /*0bd0*/  LOP3.LUT R2, R9, 0x7fffffff, RZ, 0xc0, !PT ;  /* 0x7fffffff09027812 */ /* 0x000fca00078ec0ff */
[----:B------:R-:W-:Y:S01]  /*0be0*/  VIADD R3, R2, 0xfff00000 ;  /* 0xfff0000002037836 */ /* 0x000fe20000000000 */
[----:B------:R-:W-:-:S07]  /*0bf0*/  MOV R2, 0xc10 ;  /* 0x00000c1000027802 */ /* 0x000fce0000000f00 */
[----:B------:R-:W-:Y:S05]  /*0c00*/  CALL.REL.NOINC `($__internal_0_$__cuda_sm20_dblrcp_rn_slowpath_v3) ;  /* 0x0000000000107944 */ /* 0x000fea0003c00000 */
.L_x_26:
[----:B------:R-:W0:Y:S02]  /*0c10*/  LDC.64 R2, c[0x0][0x398] ;  /* 0x0000e600ff027b82 */ /* 0x000e240000000a00 */
[----:B0-----:R-:W-:-:S05]  /*0c20*/  IMAD.WIDE.U32 R2, R0, 0x8, R2 ;  /* 0x0000000800027825 */ /* 0x001fca00078e0002 */
[----:B------:R-:W-:Y:S01]  /*0c30*/  STG.E.64 desc[UR10][R2.64], R4 ;  /* 0x0000000402007986 */ /* 0x000fe2000c101b0a */
[----:B------:R-:W-:Y:S05]  /*0c40*/  EXIT ;  /* 0x000000000000794d */ /* 0x000fea0003800000 */
        .weak           $__internal_0_$__cuda_sm20_dblrcp_rn_slowpath_v3
        .type           $__internal_0_$__cuda_sm20_dblrcp_rn_slowpath_v3,@function
        .size           $__internal_0_$__cuda_sm20_dblrcp_rn_slowpath_v3,(.L_x_31 - $__internal_0_$__cuda_sm20_dblrcp_rn_slowpath_v3)
$__internal_0_$__cuda_sm20_dblrcp_rn_slowpath_v3:
[----:B------:R-:W-:Y:S02]  /*0c50*/  IMAD.MOV.U32 R4, RZ, RZ, R8 ;  /* 0x000000ffff047224 */ /* 0x000fe400078e0008 */
[----:B------:R-:W-:-:S06]  /*0c60*/  IMAD.MOV.U32 R5, RZ, RZ, R9 ;  /* 0x000000ffff057224 */ /* 0x000fcc00078e0009 */
[----:B------:R-:W-:-:S14]  /*0c70*/  DSETP.GTU.AND P0, PT, |R4|, +INF , PT ;  /* 0x7ff000000400742a */ /* 0x000fdc0003f0c200 */
[----:B------:R-:W-:Y:S05]  /*0c80*/  @P0 BRA `(.L_x_27) ;  /* 0x0000000000800947 */ /* 0x000fea0003800000 */
[----:B------:R-:W-:-:S04]  /*0c90*/  LOP3.LUT R8, R9, 0x7fffffff, RZ, 0xc0, !PT ;  /* 0x7fffffff09087812 */ /* 0x000fc800078ec0ff */
[----:B------:R-:W-:-:S04]  /*0ca0*/  IADD3 R6, PT, PT, R8, -0x1, RZ ;  /* 0xffffffff08067810 */ /* 0x000fc80007ffe0ff */
[----:B------:R-:W-:-:S13]  /*0cb0*/  ISETP.GE.U32.AND P0, PT, R6, 0x7fefffff, PT ;  /* 0x7fefffff0600780c */ /* 0x000fda0003f06070 */
[----:B------:R-:W-:Y:S01]  /*0cc0*/  @P0 LOP3.LUT R7, R5, 0x7ff00000, RZ, 0x3c, !PT ;  /* 0x7ff0000005070812 */ /* 0x000fe200078e3cff */
[----:B------:R-:W-:Y:S01]  /*0cd0*/  @P0 IMAD.MOV.U32 R6, RZ, RZ, RZ ;  /* 0x000000ffff060224 */ /* 0x000fe200078e00ff */
[----:B------:R-:W-:Y:S06]  /*0ce0*/  @P0 BRA `(.L_x_28) ;  /* 0x0000000000700947 */ /* 0x000fec0003800000 */
[----:B------:R-:W-:-:S13]  /*0cf0*/  ISETP.GE.U32.AND P0, PT, R8, 0x1000001, PT ;  /* 0x010000010800780c */ /* 0x000fda0003f06070 */
[----:B------:R-:W-:Y:S05]  /*0d00*/  @!P0 BRA `(.L_x_29) ;  /* 0x0000000000388947 */ /* 0x000fea0003800000 */
[----:B------:R-:W-:Y:S01]  /*0d10*/  VIADD R7, R5, 0xc0200000 ;  /* 0xc020000005077836 */ /* 0x000fe20000000000 */
[----:B------:R-:W-:Y:S01]  /*0d20*/  MOV R8, R3 ;  /* 0x0000000300087202 */ /* 0x000fe20000000f00 */
[----:B------:R-:W-:Y:S02]  /*0d30*/  IMAD.MOV.U32 R6, RZ, RZ, R4 ;  /* 0x000000ffff067224 */ /* 0x000fe400078e0004 */
[----:B------:R-:W0:Y:S04]  /*0d40*/  MUFU.RCP64H R9, R7 ;  /* 0x0000000700097308 */ /* 0x000e280000001800 */
[----:B0-----:R-:W-:-:S08]  /*0d50*/  DFMA R10, -R6, R8, 1 ;  /* 0x3ff00000060a742b */ /* 0x001fd00000000108 */
[----:B------:R-:W-:-:S08]  /*0d60*/  DFMA R10, R10, R10, R10 ;  /* 0x0000000a0a0a722b */ /* 0x000fd0000000000a */
[----:B------:R-:W-:-:S08]  /*0d70*/  DFMA R10, R8, R10, R8 ;  /* 0x0000000a080a722b */ /* 0x000fd00000000008 */
[----:B------:R-:W-:-:S08]  /*0d80*/  DFMA R8, -R6, R10, 1 ;  /* 0x3ff000000608742b */ /* 0x000fd0000000010a */
[----:B------:R-:W-:-:S08]  /*0d90*/  DFMA R8, R10, R8, R10 ;  /* 0x000000080a08722b */ /* 0x000fd0000000000a */
[----:B------:R-:W-:-:S08]  /*0da0*/  DMUL R8, R8, 2.2250738585072013831e-308 ;  /* 0x0010000008087828 */ /* 0x000fd00000000000 */
[----:B------:R-:W-:-:S08]  /*0db0*/  DFMA R4, -R4, R8, 1 ;  /* 0x3ff000000404742b */ /* 0x000fd00000000108 */
[----:B------:R-:W-:-:S08]  /*0dc0*/  DFMA R4, R4, R4, R4 ;  /* 0x000000040404722b */ /* 0x000fd00000000004 */
[----:B------:R-:W-:Y:S01]  /*0dd0*/  DFMA R6, R8, R4, R8 ;  /* 0x000000040806722b */ /* 0x000fe20000000008 */
[----:B------:R-:W-:Y:S10]  /*0de0*/  BRA `(.L_x_28) ;  /* 0x0000000000307947 */ /* 0x000ff40003800000 */
.L_x_29:
[----:B------:R-:W-:Y:S01]  /*0df0*/  DMUL R4, R4, 8.11296384146066816958e+31 ;  /* 0x4690000004047828 */ /* 0x000fe20000000000 */
[----:B------:R-:W-:-:S05]  /*0e00*/  IMAD.MOV.U32 R6, RZ, RZ, R3 ;  /* 0x000000ffff067224 */ /* 0x000fca00078e0003 */
[----:B------:R-:W0:Y:S02]  /*0e10*/  MUFU.RCP64H R7, R5 ;  /* 0x0000000500077308 */ /* 0x000e240000001800 */
[----:B0-----:R-:W-:-:S08]  /*0e20*/  DFMA R8, -R4, R6, 1 ;  /* 0x3ff000000408742b */ /* 0x001fd00000000106 */
[----:B------:R-:W-:-:S08]  /*0e30*/  DFMA R8, R8, R8, R8 ;  /* 0x000000080808722b */ /* 0x000fd00000000008 */
[----:B------:R-:W-:-:S08]  /*0e40*/  DFMA R8, R6, R8, R6 ;  /* 0x000000080608722b */ /* 0x000fd00000000006 */
[----:B------:R-:W-:-:S08]  /*0e50*/  DFMA R6, -R4, R8, 1 ;  /* 0x3ff000000406742b */ /* 0x000fd00000000108 */
[----:B------:R-:W-:-:S08]  /*0e60*/  DFMA R6, R8, R6, R8 ;  /* 0x000000060806722b */ /* 0x000fd00000000008 */
[----:B------:R-:W-:Y:S01]  /*0e70*/  DMUL R6, R6, 8.11296384146066816958e+31 ;  /* 0x4690000006067828 */ /* 0x000fe20000000000 */
[----:B------:R-:W-:Y:S10]  /*0e80*/  BRA `(.L_x_28) ;  /* 0x0000000000087947 */ /* 0x000ff40003800000 */
.L_x_27:
[----:B------:R-:W-:Y:S01]  /*0e90*/  LOP3.LUT R7, R5, 0x80000, RZ, 0xfc, !PT ;  /* 0x0008000005077812 */ /* 0x000fe200078efcff */
[----:B------:R-:W-:-:S07]  /*0ea0*/  IMAD.MOV.U32 R6, RZ, RZ, R4 ;  /* 0x000000ffff067224 */ /* 0x000fce00078e0004 */
.L_x_28:
[----:B------:R-:W-:Y:S01]  /*0eb0*/  IMAD.MOV.U32 R3, RZ, RZ, 0x0 ;  /* 0x00000000ff037424 */ /* 0x000fe200078e00ff */
[----:B------:R-:W-:Y:S01]  /*0ec0*/  MOV R5, R7 ;  /* 0x0000000700057202 */ /* 0x000fe20000000f00 */
[----:B------:R-:W-:Y:S02]  /*0ed0*/  IMAD.MOV.U32 R4, RZ, RZ, R6 ;  /* 0x000000ffff047224 */ /* 0x000fe400078e0006 */
[----:B------:R-:W-:Y:S05]  /*0ee0*/  RET.REL.NODEC R2 `(_Z14forward_kernelPKdS0_S0_Pdii) ;  /* 0xfffffff002447950 */ /* 0x000fea0003c3ffff */
.L_x_30:
        /* <DEDUP_REMOVED lines=9> */
.L_x_31:


//--------------------- .nv.shared.reserved.0     --------------------------
	.section	.nv.shared.reserved.0,"aw",@nobits
	.weak		__nv_reservedSMEM_offset_0_alias
	.size		__nv_reservedSMEM_offset_0_alias, 0, 64
	.other		__nv_reservedSMEM_offset_0_alias,@"STO_CUDA_RESERVED_SHARED STV_DEFAULT"
__nv_reservedSMEM_offset_0_alias:
	.zero		0
	.zero		64


//--------------------- .nv.shared._Z23matvec_transpose_kernelPKdS0_Pdii --------------------------
	.section	.nv.shared._Z23matvec_transpose_kernelPKdS0_Pdii,"aw",@nobits
	.sectionflags	@""
	.align	8
.nv.shared._Z23matvec_transpose_kernelPKdS0_Pdii:
	.zero		3072


//--------------------- .nv.shared._Z14forward_kernelPKdS0_S0_Pdii --------------------------
	.section	.nv.shared._Z14forward_kernelPKdS0_S0_Pdii,"aw",@nobits
	.sectionflags	@""
	.align	8
.nv.shared._Z14forward_kernelPKdS0_S0_Pdii:
	.zero		3072


//--------------------- .nv.constant0._Z21update_weights_kernelPdS_PKdS1_iid --------------------------
	.section	.nv.constant0._Z21update_weights_kernelPdS_PKdS1_iid,"a",@progbits
	.sectionflags	@""
	.align	4
.nv.constant0._Z21update_weights_kernelPdS_PKdS1_iid:
	.zero		944


//--------------------- .nv.constant0._Z23matvec_transpose_kernelPKdS0_Pdii --------------------------
	.section	.nv.constant0._Z23matvec_transpose_kernelPKdS0_Pdii,"a",@progbits
	.sectionflags	@""
	.align	4
.nv.constant0._Z23matvec_transpose_kernelPKdS0_Pdii:
	.zero		928


//--------------------- .nv.constant0._Z14forward_kernelPKdS0_S0_Pdii --------------------------
	.section	.nv.constant0._Z14forward_kernelPKdS0_S0_Pdii,"a",@progbits
	.sectionflags	@""
	.align	4
.nv.constant0._Z14forward_kernelPKdS0_S0_Pdii:
	.zero		936


//--------------------- SYMBOLS --------------------------

	.type		.nv.reservedSmem.offset0,@object
	.size		.nv.reservedSmem.offset0,0x4
	.type		.nv.reservedSmem.cap,@object
	.size		.nv.reservedSmem.cap,0x4
